def matmul_kernel(
    a_ptr,
    b_ptr,
    c_ptr,
    M,
    N,
    K,
    stride_am,
    stride_ak,
    stride_bk,
    stride_bn,
    stride_cm,
    stride_cn,
    BLOCK_M: tl.constexpr,
    BLOCK_N: tl.constexpr,
    BLOCK_K: tl.constexpr,
    GROUP_M: tl.constexpr,
):
    pid = tl.program_id(axis=0)
    num_pid_m = tl.cdiv(M, BLOCK_M)
    num_pid_n = tl.cdiv(N, BLOCK_N)
    num_pid_in_group = GROUP_M * num_pid_n
    group_id = pid // num_pid_in_group
    first_pid_m = group_id * GROUP_M
    group_size_m = min(num_pid_m - first_pid_m, GROUP_M)
    pid_m = first_pid_m + ((pid % num_pid_in_group) % group_size_m)
    pid_n = (pid % num_pid_in_group) // group_size_m

    offs_am = (pid_m * BLOCK_M + tl.arange(0, BLOCK_M)) % M
    offs_bn = (pid_n * BLOCK_N + tl.arange(0, BLOCK_N)) % N
    offs_k = tl.arange(0, BLOCK_K)
    a_ptrs = a_ptr + offs_am[:, None] * stride_am + offs_k[None, :] * stride_ak
    b_ptrs = b_ptr + offs_k[:, None] * stride_bk + offs_bn[None, :] * stride_bn

    acc = tl.zeros((BLOCK_M, BLOCK_N), dtype=tl.float32)
    for kk in range(0, tl.cdiv(K, BLOCK_K)):
        a = tl.load(a_ptrs, mask=offs_k[None, :] < K - kk * BLOCK_K, other=0.0)
        b = tl.load(b_ptrs, mask=offs_k[:, None] < K - kk * BLOCK_K, other=0.0)
        acc = tl.dot(a, b, acc)
        a_ptrs += BLOCK_K * stride_ak
        b_ptrs += BLOCK_K * stride_bk

    c = acc.to(c_ptr.dtype.element_ty)
    offs_cm = pid_m * BLOCK_M + tl.arange(0, BLOCK_M)
    offs_cn = pid_n * BLOCK_N + tl.arange(0, BLOCK_N)
    c_ptrs = c_ptr + offs_cm[:, None] * stride_cm + offs_cn[None, :] * stride_cn
    mask = (offs_cm[:, None] < M) & (offs_cn[None, :] < N)
    tl.store(c_ptrs, c, mask=mask)

# config = {"BLOCK_K": 64, "BLOCK_M": 32, "BLOCK_N": 16, "GROUP_M": 8, "arch": "sm_80", "dtype": "bf16", "num_ctas": 1, "num_stages": 3, "num_warps": 4}
# arch = sm_80


// ===== COMPILED SASS (sm_80) =====

	.target	sm_80

	.elftype	@"ET_EXEC"


//--------------------- .note.nv.tkinfo           --------------------------
	.section	.note.nv.tkinfo,"",@"SHT_NOTE"
	.sectionflags	@"SHF_NOTE_NV_TKINFO"
	.tkinfo
        /*0018*/ 	.word	0x00000002
        /*0030*/ 	.string	""
        /*0030*/ 	.string	"ptxas"
        /*0030*/ 	.string	"Cuda compilation tools, release 13.0, V13.0.88"
        /*0030*/ 	.string	"Build cuda_13.0.r13.0/compiler.36424714_0"
        /*0030*/ 	.string	"-v  -suppress-debug-info  -lineinfo  -arch sm_80 "



//--------------------- .note.nv.cuinfo           --------------------------
	.section	.note.nv.cuinfo,"",@"SHT_NOTE"
	.sectionflags	@"SHF_NOTE_NV_CUINFO"
        /*0018*/ 	.short	0x0002
        /*001a*/ 	.short	0x0050
        /*001c*/ 	.short	0x0082
	.zero		2


//--------------------- .nv.info                  --------------------------
	.section	.nv.info,"",@"SHT_CUDA_INFO"
	.align	4


	//----- nvinfo : EIATTR_REGCOUNT
	.align		4
        /*0000*/ 	.byte	0x04, 0x2f
        /*0002*/ 	.short	(.L_1 - .L_0)
	.align		4
.L_0:
        /*0004*/ 	.word	index@(matmul_kernel)
        /*0008*/ 	.word	0x00000060


	//----- nvinfo : EIATTR_FRAME_SIZE
	.align		4
.L_1:
        /*000c*/ 	.byte	0x04, 0x11
        /*000e*/ 	.short	(.L_3 - .L_2)
	.align		4
.L_2:
        /*0010*/ 	.word	index@(matmul_kernel)
        /*0014*/ 	.word	0x00000000


	//----- nvinfo : EIATTR_MIN_STACK_SIZE
	.align		4
.L_3:
        /*0018*/ 	.byte	0x04, 0x12
        /*001a*/ 	.short	(.L_5 - .L_4)
	.align		4
.L_4:
        /*001c*/ 	.word	index@(matmul_kernel)
        /*0020*/ 	.word	0x00000000
.L_5:


//--------------------- .nv.info.matmul_kernel    --------------------------
	.section	.nv.info.matmul_kernel,"",@"SHT_CUDA_INFO"
	.sectionflags	@""
	.align	4


	//----- nvinfo : EIATTR_CUDA_API_VERSION
	.align		4
        /*0000*/ 	.byte	0x04, 0x37
        /*0002*/ 	.short	(.L_7 - .L_6)
.L_6:
        /*0004*/ 	.word	0x00000082


	//----- nvinfo : EIATTR_SW2861232_WAR
	.align		4
.L_7:
        /*0008*/ 	.byte	0x01, 0x35
	.zero		2


	//----- nvinfo : EIATTR_PARAM_CBANK
	.align		4
        /*000c*/ 	.byte	0x04, 0x0a
        /*000e*/ 	.short	(.L_9 - .L_8)
	.align		4
.L_8:
        /*0010*/ 	.word	index@(.nv.constant0.matmul_kernel)
        /*0014*/ 	.short	0x0160
        /*0016*/ 	.short	0x0050


	//----- nvinfo : EIATTR_CBANK_PARAM_SIZE
	.align		4
.L_9:
        /*0018*/ 	.byte	0x03, 0x19
        /*001a*/ 	.short	0x0050


	//----- nvinfo : EIATTR_KPARAM_INFO
	.align		4
        /*001c*/ 	.byte	0x04, 0x17
        /*001e*/ 	.short	(.L_11 - .L_10)
.L_10:
        /*0020*/ 	.word	0x00000000
        /*0024*/ 	.short	0x000d
        /*0026*/ 	.short	0x0048
        /*0028*/ 	.byte	0x00, 0xf4, 0x21, 0x00


	//----- nvinfo : EIATTR_KPARAM_INFO
	.align		4
.L_11:
        /*002c*/ 	.byte	0x04, 0x17
        /*002e*/ 	.short	(.L_13 - .L_12)
.L_12:
        /*0030*/ 	.word	0x00000000
        /*0034*/ 	.short	0x000c
        /*0036*/ 	.short	0x0040
        /*0038*/ 	.byte	0x00, 0xf4, 0x21, 0x00


	//----- nvinfo : EIATTR_KPARAM_INFO
	.align		4
.L_13:
        /*003c*/ 	.byte	0x04, 0x17
        /*003e*/ 	.short	(.L_15 - .L_14)
.L_14:
        /*0040*/ 	.word	0x00000000
        /*0044*/ 	.short	0x000b
        /*0046*/ 	.short	0x0038
        /*0048*/ 	.byte	0x00, 0xf0, 0x11, 0x00


	//----- nvinfo : EIATTR_KPARAM_INFO
	.align		4
.L_15:
        /*004c*/ 	.byte	0x04, 0x17
        /*004e*/ 	.short	(.L_17 - .L_16)
.L_16:
        /*0050*/ 	.word	0x00000000
        /*0054*/ 	.short	0x000a
        /*0056*/ 	.short	0x0034
        /*0058*/ 	.byte	0x00, 0xf0, 0x11, 0x00


	//----- nvinfo : EIATTR_KPARAM_INFO
	.align		4
.L_17:
        /*005c*/ 	.byte	0x04, 0x17
        /*005e*/ 	.short	(.L_19 - .L_18)
.L_18:
        /*0060*/ 	.word	0x00000000
        /*0064*/ 	.short	0x0009
        /*0066*/ 	.short	0x0030
        /*0068*/ 	.byte	0x00, 0xf0, 0x11, 0x00


	//----- nvinfo : EIATTR_KPARAM_INFO
	.align		4
.L_19:
        /*006c*/ 	.byte	0x04, 0x17
        /*006e*/ 	.short	(.L_21 - .L_20)
.L_20:
        /*0070*/ 	.word	0x00000000
        /*0074*/ 	.short	0x0008
        /*0076*/ 	.short	0x002c
        /*0078*/ 	.byte	0x00, 0xf0, 0x11, 0x00


	//----- nvinfo : EIATTR_KPARAM_INFO
	.align		4
.L_21:
        /*007c*/ 	.byte	0x04, 0x17
        /*007e*/ 	.short	(.L_23 - .L_22)
.L_22:
        /*0080*/ 	.word	0x00000000
        /*0084*/ 	.short	0x0007
        /*0086*/ 	.short	0x0028
        /*0088*/ 	.byte	0x00, 0xf0, 0x11, 0x00


	//----- nvinfo : EIATTR_KPARAM_INFO
	.align		4
.L_23:
        /*008c*/ 	.byte	0x04, 0x17
        /*008e*/ 	.short	(.L_25 - .L_24)
.L_24:
        /*0090*/ 	.word	0x00000000
        /*0094*/ 	.short	0x0006
        /*0096*/ 	.short	0x0024
        /*0098*/ 	.byte	0x00, 0xf0, 0x11, 0x00


	//----- nvinfo : EIATTR_KPARAM_INFO
	.align		4
.L_25:
        /*009c*/ 	.byte	0x04, 0x17
        /*009e*/ 	.short	(.L_27 - .L_26)
.L_26:
        /*00a0*/ 	.word	0x00000000
        /*00a4*/ 	.short	0x0005
        /*00a6*/ 	.short	0x0020
        /*00a8*/ 	.byte	0x00, 0xf0, 0x11, 0x00


	//----- nvinfo : EIATTR_KPARAM_INFO
	.align		4
.L_27:
        /*00ac*/ 	.byte	0x04, 0x17
        /*00ae*/ 	.short	(.L_29 - .L_28)
.L_28:
        /*00b0*/ 	.word	0x00000000
        /*00b4*/ 	.short	0x0004
        /*00b6*/ 	.short	0x001c
        /*00b8*/ 	.byte	0x00, 0xf0, 0x11, 0x00


	//----- nvinfo : EIATTR_KPARAM_INFO
	.align		4
.L_29:
        /*00bc*/ 	.byte	0x04, 0x17
        /*00be*/ 	.short	(.L_31 - .L_30)
.L_30:
        /*00c0*/ 	.word	0x00000000
        /*00c4*/ 	.short	0x0003
        /*00c6*/ 	.short	0x0018
        /*00c8*/ 	.byte	0x00, 0xf0, 0x11, 0x00


	//----- nvinfo : EIATTR_KPARAM_INFO
	.align		4
.L_31:
        /*00cc*/ 	.byte	0x04, 0x17
        /*00ce*/ 	.short	(.L_33 - .L_32)
.L_32:
        /*00d0*/ 	.word	0x00000000
        /*00d4*/ 	.short	0x0002
        /*00d6*/ 	.short	0x0010
        /*00d8*/ 	.byte	0x00, 0xf4, 0x21, 0x00


	//----- nvinfo : EIATTR_KPARAM_INFO
	.align		4
.L_33:
        /*00dc*/ 	.byte	0x04, 0x17
        /*00de*/ 	.short	(.L_35 - .L_34)
.L_34:
        /*00e0*/ 	.word	0x00000000
        /*00e4*/ 	.short	0x0001
        /*00e6*/ 	.short	0x0008
        /*00e8*/ 	.byte	0x00, 0xf4, 0x21, 0x00


	//----- nvinfo : EIATTR_KPARAM_INFO
	.align		4
.L_35:
        /*00ec*/ 	.byte	0x04, 0x17
        /*00ee*/ 	.short	(.L_37 - .L_36)
.L_36:
        /*00f0*/ 	.word	0x00000000
        /*00f4*/ 	.short	0x0000
        /*00f6*/ 	.short	0x0000
        /*00f8*/ 	.byte	0x00, 0xf4, 0x21, 0x00


	//----- nvinfo : EIATTR_MAXREG_COUNT
	.align		4
.L_37:
        /*00fc*/ 	.byte	0x03, 0x1b
        /*00fe*/ 	.short	0x00ff


	//----- nvinfo : EIATTR_NUM_BARRIERS
	.align		4
        /*0100*/ 	.byte	0x02, 0x4c
        /*0102*/ 	.byte	0x01
	.zero		1


	//----- nvinfo : EIATTR_MERCURY_ISA_VERSION
	.align		4
        /*0104*/ 	.byte	0x03, 0x5f
        /*0106*/ 	.short	0x0000


	//----- nvinfo : EIATTR_EXIT_INSTR_OFFSETS
	.align		4
        /*0108*/ 	.byte	0x04, 0x1c
        /*010a*/ 	.short	(.L_39 - .L_38)


	//   ....[0]....
.L_38:
        /*010c*/ 	.word	0x00001f80


	//   ....[1]....
        /*0110*/ 	.word	0x00001fe0


	//----- nvinfo : EIATTR_REQNTID
	.align		4
.L_39:
        /*0114*/ 	.byte	0x04, 0x10
        /*0116*/ 	.short	(.L_41 - .L_40)
.L_40:
        /*0118*/ 	.word	0x00000080
        /*011c*/ 	.word	0x00000001
        /*0120*/ 	.word	0x00000001
.L_41:


//--------------------- .nv.callgraph             --------------------------
	.section	.nv.callgraph,"",@"SHT_CUDA_CALLGRAPH"
	.align	4
	.sectionentsize	8
	.align		4
        /*0000*/ 	.word	0x00000000
	.align		4
        /*0004*/ 	.word	0xffffffff
	.align		4
        /*0008*/ 	.word	0x00000000
	.align		4
        /*000c*/ 	.word	0xfffffffe
	.align		4
        /*0010*/ 	.word	0x00000000
	.align		4
        /*0014*/ 	.word	0xfffffffd
	.align		4
        /*0018*/ 	.word	0x00000000
	.align		4
        /*001c*/ 	.word	0xfffffffc


//--------------------- .nv.rel.action            --------------------------
	.section	.nv.rel.action,"",@"SHT_CUDA_RELOCINFO"
	.align	8
	.sectionentsize	8
        /*0000*/ 	.byte	0x73, 0x00, 0x00, 0x00, 0x00, 0x00, 0x00, 0x00, 0x00, 0x00, 0x00, 0x11, 0x25, 0x00, 0x05, 0x36


//--------------------- .nv.constant0.matmul_kernel --------------------------
	.section	.nv.constant0.matmul_kernel,"a",@progbits
	.sectionflags	@""
	.align	4
.nv.constant0.matmul_kernel:
	.zero		432


//--------------------- .text.matmul_kernel       --------------------------
	.section	.text.matmul_kernel,"ax",@progbits
	.sectioninfo	@"SHI_REGISTERS=96"
	.align	128
        .global         matmul_kernel
        .type           matmul_kernel,@function
        .size           matmul_kernel,(.L_x_3 - matmul_kernel)
        .other          matmul_kernel,@"STO_CUDA_ENTRY STV_DEFAULT"
matmul_kernel:
.text.matmul_kernel:
[----:B------:R-:W-:Y:S02]  /*0000*/  IMAD.MOV.U32 R1, RZ, RZ, c[0x0][0x28] ;  /* 0x00000a00ff017624 */ /* 0x000fe400078e00ff */
[----:B------:R-:W-:Y:S01]  /*0010*/  IMAD.MOV.U32 R0, RZ, RZ, c[0x0][0x17c] ;  /* 0x00005f00ff007624 */ /* 0x000fe200078e00ff */
[----:B------:R-:W0:Y:S01]  /*0020*/  S2R R5, SR_CTAID.X ;  /* 0x0000000000057919 */ /* 0x000e220000002500 */
[----:B------:R-:W-:-:S03]  /*0030*/  ULDC.64 UR6, c[0x0][0x118] ;  /* 0x0000460000067ab9 */ /* 0x000fc60000000a00 */
[----:B------:R-:W-:-:S04]  /*0040*/  IADD3 R0, R0, 0xf, RZ ;  /* 0x0000000f00007810 */ /* 0x000fc80007ffe0ff */
[----:B------:R-:W-:-:S04]  /*0050*/  SHF.R.S32.HI R3, RZ, 0x1f, R0 ;  /* 0x0000001fff037819 */ /* 0x000fc80000011400 */
[----:B------:R-:W-:-:S04]  /*0060*/  LEA.HI R3, R3, R0, RZ, 0x4 ;  /* 0x0000000003037211 */ /* 0x000fc800078f20ff */
[----:B------:R-:W-:-:S05]  /*0070*/  SHF.R.S32.HI R3, RZ, 0x4, R3 ;  /* 0x00000004ff037819 */ /* 0x000fca0000011403 */
[----:B------:R-:W-:Y:S01]  /*0080*/  IMAD.SHL.U32 R4, R3, 0x8, RZ ;  /* 0x0000000803047824 */ /* 0x000fe200078e00ff */
[----:B0-----:R-:W-:-:S04]  /*0090*/  IABS R8, R5 ;  /* 0x0000000500087213 */ /* 0x001fc80000000000 */
[-C--:B------:R-:W-:Y:S02]  /*00a0*/  IABS R7, R4.reuse ;  /* 0x0000000400077213 */ /* 0x080fe40000000000 */
[----:B------:R-:W-:Y:S02]  /*00b0*/  IABS R10, R4 ;  /* 0x00000004000a7213 */ /* 0x000fe40000000000 */
[----:B------:R-:W0:Y:S08]  /*00c0*/  I2F.RP R0, R7 ;  /* 0x0000000700007306 */ /* 0x000e300000209400 */
[----:B0-----:R-:W0:Y:S02]  /*00d0*/  MUFU.RCP R0, R0 ;  /* 0x0000000000007308 */ /* 0x001e240000001000 */
[----:B0-----:R-:W-:Y:S01]  /*00e0*/  IADD3 R2, R0, 0xffffffe, RZ ;  /* 0x0ffffffe00027810 */ /* 0x001fe20007ffe0ff */
[----:B------:R-:W-:-:S05]  /*00f0*/  IMAD.MOV R0, RZ, RZ, -R10 ;  /* 0x000000ffff007224 */ /* 0x000fca00078e0a0a */
[----:B------:R0:W1:Y:S02]  /*0100*/  F2I.FTZ.U32.TRUNC.NTZ R3, R2 ;  /* 0x0000000200037305 */ /* 0x000064000021f000 */
[----:B0-----:R-:W-:Y:S02]  /*0110*/  IMAD.MOV.U32 R2, RZ, RZ, RZ ;  /* 0x000000ffff027224 */ /* 0x001fe400078e00ff */
[----:B-1----:R-:W-:-:S04]  /*0120*/  IMAD.MOV R6, RZ, RZ, -R3 ;  /* 0x000000ffff067224 */ /* 0x002fc800078e0a03 */
[----:B------:R-:W-:Y:S02]  /*0130*/  IMAD R9, R6, R7, RZ ;  /* 0x0000000706097224 */ /* 0x000fe400078e02ff */
[----:B------:R-:W-:Y:S02]  /*0140*/  IMAD.MOV.U32 R6, RZ, RZ, R8 ;  /* 0x000000ffff067224 */ /* 0x000fe400078e0008 */
[----:B------:R-:W-:-:S06]  /*0150*/  IMAD.HI.U32 R3, R3, R9, R2 ;  /* 0x0000000903037227 */ /* 0x000fcc00078e0002 */
[----:B------:R-:W-:-:S04]  /*0160*/  IMAD.HI.U32 R3, R3, R6, RZ ;  /* 0x0000000603037227 */ /* 0x000fc800078e00ff */
[----:B------:R-:W-:-:S05]  /*0170*/  IMAD R0, R3, R0, R6 ;  /* 0x0000000003007224 */ /* 0x000fca00078e0206 */
[----:B------:R-:W-:-:S13]  /*0180*/  ISETP.GT.U32.AND P1, PT, R7, R0, PT ;  /* 0x000000000700720c */ /* 0x000fda0003f24070 */
[----:B------:R-:W-:Y:S01]  /*0190*/  @!P1 IMAD.IADD R0, R0, 0x1, -R7 ;  /* 0x0000000100009824 */ /* 0x000fe200078e0a07 */
[----:B------:R-:W-:Y:S02]  /*01a0*/  @!P1 IADD3 R3, R3, 0x1, RZ ;  /* 0x0000000103039810 */ /* 0x000fe40007ffe0ff */
[----:B------:R-:W-:Y:S02]  /*01b0*/  ISETP.NE.AND P1, PT, R4, RZ, PT ;  /* 0x000000ff0400720c */ /* 0x000fe40003f25270 */
[----:B------:R-:W-:Y:S02]  /*01c0*/  ISETP.GE.U32.AND P0, PT, R0, R7, PT ;  /* 0x000000070000720c */ /* 0x000fe40003f06070 */
[----:B------:R-:W-:-:S04]  /*01d0*/  LOP3.LUT R0, R5, R4, RZ, 0x3c, !PT ;  /* 0x0000000405007212 */ /* 0x000fc800078e3cff */
[----:B------:R-:W-:Y:S01]  /*01e0*/  ISETP.GE.AND P2, PT, R0, RZ, PT ;  /* 0x000000ff0000720c */ /* 0x000fe20003f46270 */
[----:B------:R-:W-:-:S05]  /*01f0*/  IMAD.MOV.U32 R0, RZ, RZ, 0x1f ;  /* 0x0000001fff007424 */ /* 0x000fca00078e00ff */
[----:B------:R-:W-:Y:S02]  /*0200*/  IADD3 R0, R0, c[0x0][0x178], RZ ;  /* 0x00005e0000007a10 */ /* 0x000fe40007ffe0ff */
[----:B------:R-:W-:-:S05]  /*0210*/  @P0 IADD3 R3, R3, 0x1, RZ ;  /* 0x0000000103030810 */ /* 0x000fca0007ffe0ff */
[----:B------:R-:W-:Y:S01]  /*0220*/  IMAD.MOV.U32 R2, RZ, RZ, R3 ;  /* 0x000000ffff027224 */ /* 0x000fe200078e0003 */
[----:B------:R-:W-:-:S03]  /*0230*/  SHF.R.S32.HI R3, RZ, 0x1f, R0 ;  /* 0x0000001fff037819 */ /* 0x000fc60000011400 */
[----:B------:R-:W-:Y:S01]  /*0240*/  @!P2 IMAD.MOV R2, RZ, RZ, -R2 ;  /* 0x000000ffff02a224 */ /* 0x000fe200078e0a02 */
[----:B------:R-:W-:Y:S02]  /*0250*/  @!P1 LOP3.LUT R2, RZ, R4, RZ, 0x33, !PT ;  /* 0x00000004ff029212 */ /* 0x000fe400078e33ff */
[----:B------:R-:W-:-:S03]  /*0260*/  LEA.HI R3, R3, R0, RZ, 0x5 ;  /* 0x0000000003037211 */ /* 0x000fc600078f28ff */
[----:B------:R-:W-:Y:S02]  /*0270*/  IMAD.SHL.U32 R8, R2, 0x8, RZ ;  /* 0x0000000802087824 */ /* 0x000fe400078e00ff */
[----:B------:R-:W-:-:S03]  /*0280*/  IMAD.MOV R2, RZ, RZ, -R2 ;  /* 0x000000ffff027224 */ /* 0x000fc600078e0a02 */
[----:B------:R-:W-:Y:S01]  /*0290*/  LEA.HI.SX32 R3, R3, -R8, 0x1b ;  /* 0x8000000803037211 */ /* 0x000fe200078fdaff */
[----:B------:R-:W-:-:S03]  /*02a0*/  IMAD R11, R4, R2, R5 ;  /* 0x00000002040b7224 */ /* 0x000fc600078e0205 */
[----:B------:R-:W-:-:S04]  /*02b0*/  IMNMX R6, R3, 0x8, PT ;  /* 0x0000000803067817 */ /* 0x000fc80003800200 */
[-C--:B------:R-:W-:Y:S02]  /*02c0*/  IABS R7, R6.reuse ;  /* 0x0000000600077213 */ /* 0x080fe40000000000 */
[----:B------:R-:W-:Y:S02]  /*02d0*/  IABS R4, R6 ;  /* 0x0000000600047213 */ /* 0x000fe40000000000 */
[----:B------:R-:W0:Y:S08]  /*02e0*/  I2F.RP R0, R7 ;  /* 0x0000000700007306 */ /* 0x000e300000209400 */
[----:B0-----:R-:W0:Y:S02]  /*02f0*/  MUFU.RCP R0, R0 ;  /* 0x0000000000007308 */ /* 0x001e240000001000 */
[----:B0-----:R-:W-:-:S06]  /*0300*/  IADD3 R3, R0, 0xffffffe, RZ ;  /* 0x0ffffffe00037810 */ /* 0x001fcc0007ffe0ff */
[----:B------:R-:W0:Y:S02]  /*0310*/  F2I.FTZ.U32.TRUNC.NTZ R3, R3 ;  /* 0x0000000300037305 */ /* 0x000e24000021f000 */
[----:B0-----:R-:W-:-:S04]  /*0320*/  IMAD.MOV R9, RZ, RZ, -R3 ;  /* 0x000000ffff097224 */ /* 0x001fc800078e0a03 */
[----:B------:R-:W-:Y:S01]  /*0330*/  IMAD.MOV.U32 R2, RZ, RZ, R9 ;  /* 0x000000ffff027224 */ /* 0x000fe200078e0009 */
[----:B------:R-:W-:-:S03]  /*0340*/  IABS R9, R11 ;  /* 0x0000000b00097213 */ /* 0x000fc60000000000 */
[----:B------:R-:W-:Y:S02]  /*0350*/  IMAD R5, R2, R7, RZ ;  /* 0x0000000702057224 */ /* 0x000fe400078e02ff */
[----:B------:R-:W-:-:S04]  /*0360*/  IMAD.MOV.U32 R2, RZ, RZ, RZ ;  /* 0x000000ffff027224 */ /* 0x000fc800078e00ff */
[----:B------:R-:W-:-:S04]  /*0370*/  IMAD.HI.U32 R2, R3, R5, R2 ;  /* 0x0000000503027227 */ /* 0x000fc800078e0002 */
[----:B------:R-:W-:Y:S02]  /*0380*/  IMAD.MOV R3, RZ, RZ, -R4 ;  /* 0x000000ffff037224 */ /* 0x000fe400078e0a04 */
[----:B------:R-:W-:-:S04]  /*0390*/  IMAD.HI.U32 R0, R2, R9, RZ ;  /* 0x0000000902007227 */ /* 0x000fc800078e00ff */
[----:B------:R-:W-:Y:S02]  /*03a0*/  IMAD R2, R0, R3, R9 ;  /* 0x0000000300027224 */ /* 0x000fe400078e0209 */
[----:B------:R-:W-:-:S03]  /*03b0*/  IMAD.MOV.U32 R9, RZ, RZ, c[0x0][0x180] ;  /* 0x00006000ff097624 */ /* 0x000fc600078e00ff */
[----:B------:R-:W-:Y:S02]  /*03c0*/  ISETP.GT.U32.AND P1, PT, R7, R2, PT ;  /* 0x000000020700720c */ /* 0x000fe40003f24070 */
[----:B------:R-:W-:-:S11]  /*03d0*/  IADD3 R9, R9, 0x3f, RZ ;  /* 0x0000003f09097810 */ /* 0x000fd60007ffe0ff */
[----:B------:R-:W-:Y:S01]  /*03e0*/  @!P1 IMAD.IADD R2, R2, 0x1, -R7 ;  /* 0x0000000102029824 */ /* 0x000fe200078e0a07 */
[----:B------:R-:W-:Y:S02]  /*03f0*/  @!P1 IADD3 R0, R0, 0x1, RZ ;  /* 0x0000000100009810 */ /* 0x000fe40007ffe0ff */
[----:B------:R-:W-:Y:S02]  /*0400*/  ISETP.NE.AND P1, PT, R6, RZ, PT ;  /* 0x000000ff0600720c */ /* 0x000fe40003f25270 */
[----:B------:R-:W-:Y:S02]  /*0410*/  ISETP.GE.U32.AND P0, PT, R2, R7, PT ;  /* 0x000000070200720c */ /* 0x000fe40003f06070 */
[----:B------:R-:W-:-:S04]  /*0420*/  LOP3.LUT R2, R11, R6, RZ, 0x3c, !PT ;  /* 0x000000060b027212 */ /* 0x000fc800078e3cff */
[----:B------:R-:W-:Y:S02]  /*0430*/  ISETP.GE.AND P2, PT, R2, RZ, PT ;  /* 0x000000ff0200720c */ /* 0x000fe40003f46270 */
[----:B------:R-:W0:Y:S05]  /*0440*/  S2R R2, SR_TID.X ;  /* 0x0000000000027919 */ /* 0x000e2a0000002100 */
[----:B------:R-:W-:-:S06]  /*0450*/  @P0 IADD3 R0, R0, 0x1, RZ ;  /* 0x0000000100000810 */ /* 0x000fcc0007ffe0ff */
[----:B------:R-:W-:Y:S01]  /*0460*/  @!P2 IMAD.MOV R0, RZ, RZ, -R0 ;  /* 0x000000ffff00a224 */ /* 0x000fe200078e0a00 */
[----:B------:R-:W-:Y:S02]  /*0470*/  @!P1 LOP3.LUT R0, RZ, R6, RZ, 0x33, !PT ;  /* 0x00000006ff009212 */ /* 0x000fe400078e33ff */
[----:B------:R-:W-:-:S03]  /*0480*/  ISETP.GT.AND P1, PT, R9, 0x3f, PT ;  /* 0x0000003f0900780c */ /* 0x000fc60003f24270 */
[----:B------:R-:W-:Y:S02]  /*0490*/  IMAD.MOV R3, RZ, RZ, -R0 ;  /* 0x000000ffff037224 */ /* 0x000fe400078e0a00 */
[----:B------:R-:W-:Y:S02]  /*04a0*/  IMAD.SHL.U32 R7, R0, 0x10, RZ ;  /* 0x0000001000077824 */ /* 0x000fe400078e00ff */
[----:B------:R-:W-:Y:S01]  /*04b0*/  IMAD R3, R6, R3, R11 ;  /* 0x0000000306037224 */ /* 0x000fe200078e020b */
[----:B0-----:R-:W-:-:S03]  /*04c0*/  SHF.R.U32.HI R4, RZ, 0x5, R2 ;  /* 0x00000005ff047819 */ /* 0x001fc60000011602 */
[----:B------:R-:W-:Y:S01]  /*04d0*/  IMAD.IADD R8, R8, 0x1, R3 ;  /* 0x0000000108087824 */ /* 0x000fe200078e0203 */
[C---:B------:R-:W-:Y:S01]  /*04e0*/  LOP3.LUT R3, R2.reuse, 0x1f, RZ, 0xc0, !PT ;  /* 0x0000001f02037812 */ /* 0x040fe200078ec0ff */
[C---:B------:R-:W-:Y:S01]  /*04f0*/  @!P1 IMAD.SHL.U32 R5, R2.reuse, 0x20, RZ ;  /* 0x0000002002059824 */ /* 0x040fe200078e00ff */
[C---:B------:R-:W-:Y:S01]  /*0500*/  LOP3.LUT R10, R2.reuse, 0x40, RZ, 0xc0, !PT ;  /* 0x00000040020a7812 */ /* 0x040fe200078ec0ff */
[----:B------:R-:W-:Y:S01]  /*0510*/  @!P1 IMAD.MOV.U32 R28, RZ, RZ, RZ ;  /* 0x000000ffff1c9224 */ /* 0x000fe200078e00ff */
[----:B------:R-:W-:Y:S01]  /*0520*/  LOP3.LUT P0, RZ, R2, 0x40, RZ, 0xc0, !PT ;  /* 0x0000004002ff7812 */ /* 0x000fe2000780c0ff */
[----:B------:R-:W-:Y:S01]  /*0530*/  @!P1 IMAD.MOV.U32 R30, RZ, RZ, RZ ;  /* 0x000000ffff1e9224 */ /* 0x000fe200078e00ff */
[----:B------:R-:W-:Y:S01]  /*0540*/  SGXT.U32 R4, R4, 0x2 ;  /* 0x000000020404781a */ /* 0x000fe20000000000 */
[----:B------:R-:W-:Y:S01]  /*0550*/  IMAD R8, R8, 0x20, R3 ;  /* 0x0000002008087824 */ /* 0x000fe200078e0203 */
[----:B------:R-:W-:Y:S01]  /*0560*/  @!P1 SHF.R.U32.HI R6, RZ, 0x1, R10 ;  /* 0x00000001ff069819 */ /* 0x000fe2000001160a */
[----:B------:R-:W-:Y:S05]  /*0570*/  @!P1 BRA `(.L_x_0) ;  /* 0x0000175000009947 */ /* 0x000fea0003800000 */
[----:B------:R-:W-:Y:S01]  /*0580*/  IABS R24, c[0x0][0x17c] ;  /* 0x00005f0000187a13 */ /* 0x000fe20000000000 */
[----:B------:R-:W-:Y:S01]  /*0590*/  IMAD.MOV.U32 R51, RZ, RZ, c[0x0][0x18c] ;  /* 0x00006300ff337624 */ /* 0x000fe200078e00ff */
[----:B------:R-:W-:Y:S01]  /*05a0*/  IABS R0, c[0x0][0x178] ;  /* 0x00005e0000007a13 */ /* 0x000fe20000000000 */
[----:B------:R-:W-:Y:S01]  /*05b0*/  IMAD.MOV.U32 R52, RZ, RZ, c[0x0][0x188] ;  /* 0x00006200ff347624 */ /* 0x000fe200078e00ff */
[----:B------:R-:W0:Y:S01]  /*05c0*/  I2F.RP R6, R24 ;  /* 0x0000001800067306 */ /* 0x000e220000209400 */
[----:B------:R-:W-:Y:S01]  /*05d0*/  LEA.HI R26, R10, R7, RZ, 0x1a ;  /* 0x000000070a1a7211 */ /* 0x000fe200078fd0ff */
[C---:B------:R-:W-:Y:S01]  /*05e0*/  IMAD R50, R4.reuse, c[0x0][0x188], RZ ;  /* 0x0000620004327a24 */ /* 0x040fe200078e02ff */
[----:B------:R-:W-:Y:S01]  /*05f0*/  LOP3.LUT R40, R4, 0x20, RZ, 0xfc, !PT ;  /* 0x0000002004287812 */ /* 0x000fe200078efcff */
[----:B------:R-:W-:Y:S01]  /*0600*/  IMAD.SHL.U32 R51, R51, 0x40, RZ ;  /* 0x0000004033337824 */ /* 0x000fe200078e00ff */
[----:B------:R-:W-:Y:S01]  /*0610*/  IADD3 R5, R26, 0xe, RZ ;  /* 0x0000000e1a057810 */ /* 0x000fe20007ffe0ff */
[----:B------:R-:W-:Y:S01]  /*0620*/  IMAD.SHL.U32 R52, R52, 0x40, RZ ;  /* 0x0000004034347824 */ /* 0x000fe200078e00ff */
[----:B------:R-:W-:Y:S01]  /*0630*/  IADD3 R11, R26, 0xc, RZ ;  /* 0x0000000c1a0b7810 */ /* 0x000fe20007ffe0ff */
[----:B------:R-:W1:Y:S01]  /*0640*/  I2F.RP R16, R0 ;  /* 0x0000000000107306 */ /* 0x000e620000209400 */
[----:B------:R-:W-:Y:S01]  /*0650*/  IABS R19, R5 ;  /* 0x0000000500137213 */ /* 0x000fe20000000000 */
[----:B------:R-:W-:Y:S01]  /*0660*/  IMAD R62, R40, c[0x0][0x188], RZ ;  /* 0x00006200283e7a24 */ /* 0x000fe200078e02ff */
[----:B------:R-:W-:Y:S01]  /*0670*/  IABS R21, R11 ;  /* 0x0000000b00157213 */ /* 0x000fe20000000000 */
[----:B------:R-:W-:Y:S01]  /*0680*/  ULDC UR4, c[0x0][0x180] ;  /* 0x0000600000047ab9 */ /* 0x000fe20000000800 */
[----:B------:R-:W-:-:S02]  /*0690*/  IADD3 R28, R26, 0x8, RZ ;  /* 0x000000081a1c7810 */ /* 0x000fc40007ffe0ff */
[C---:B------:R-:W-:Y:S01]  /*06a0*/  IADD3 R29, R26.reuse, 0x6, RZ ;  /* 0x000000061a1d7810 */ /* 0x040fe20007ffe0ff */
[----:B0-----:R-:W0:Y:S01]  /*06b0*/  MUFU.RCP R6, R6 ;  /* 0x0000000600067308 */ /* 0x001e220000001000 */
[----:B------:R-:W-:Y:S02]  /*06c0*/  IABS R18, R28 ;  /* 0x0000001c00127213 */ /* 0x000fe40000000000 */
[C---:B------:R-:W-:Y:S02]  /*06d0*/  IADD3 R30, R26.reuse, 0x4, RZ ;  /* 0x000000041a1e7810 */ /* 0x040fe40007ffe0ff */
[----:B------:R-:W-:Y:S02]  /*06e0*/  IADD3 R31, R26, 0x2, RZ ;  /* 0x000000021a1f7810 */ /* 0x000fe40007ffe0ff */
[----:B------:R-:W-:Y:S01]  /*06f0*/  IABS R27, R26 ;  /* 0x0000001a001b7213 */ /* 0x000fe20000000000 */
[----:B-1----:R-:W1:Y:S01]  /*0700*/  MUFU.RCP R16, R16 ;  /* 0x0000001000107308 */ /* 0x002e620000001000 */
[----:B------:R-:W-:-:S02]  /*0710*/  LOP3.LUT R41, R4, 0x24, RZ, 0xfc, !PT ;  /* 0x0000002404297812 */ /* 0x000fc400078efcff */
[C---:B------:R-:W-:Y:S02]  /*0720*/  LOP3.LUT R42, R4.reuse, 0x28, RZ, 0xfc, !PT ;  /* 0x00000028042a7812 */ /* 0x040fe400078efcff */
[C---:B------:R-:W-:Y:S01]  /*0730*/  LOP3.LUT R43, R4.reuse, 0x2c, RZ, 0xfc, !PT ;  /* 0x0000002c042b7812 */ /* 0x040fe200078efcff */
[----:B------:R-:W-:Y:S01]  /*0740*/  IMAD R61, R41, c[0x0][0x188], RZ ;  /* 0x00006200293d7a24 */ /* 0x000fe200078e02ff */
[----:B------:R-:W-:Y:S01]  /*0750*/  LOP3.LUT R44, R4, 0x30, RZ, 0xfc, !PT ;  /* 0x00000030042c7812 */ /* 0x000fe200078efcff */
[----:B------:R-:W-:Y:S01]  /*0760*/  IMAD R60, R42, c[0x0][0x188], RZ ;  /* 0x000062002a3c7a24 */ /* 0x000fe200078e02ff */
[----:B0-----:R-:W-:Y:S01]  /*0770*/  IADD3 R12, R6, 0xffffffe, RZ ;  /* 0x0ffffffe060c7810 */ /* 0x001fe20007ffe0ff */
[----:B------:R-:W-:Y:S01]  /*0780*/  IMAD R59, R43, c[0x0][0x188], RZ ;  /* 0x000062002b3b7a24 */ /* 0x000fe200078e02ff */
[----:B------:R-:W-:Y:S01]  /*0790*/  LOP3.LUT R45, R4, 0x34, RZ, 0xfc, !PT ;  /* 0x00000034042d7812 */ /* 0x000fe200078efcff */
[----:B------:R-:W-:Y:S01]  /*07a0*/  IMAD R58, R44, c[0x0][0x188], RZ ;  /* 0x000062002c3a7a24 */ /* 0x000fe200078e02ff */
[----:B------:R0:W2:Y:S01]  /*07b0*/  F2I.FTZ.U32.TRUNC.NTZ R13, R12 ;  /* 0x0000000c000d7305 */ /* 0x0000a2000021f000 */
[----:B------:R-:W-:-:S02]  /*07c0*/  LOP3.LUT R48, R4, 0x38, RZ, 0xfc, !PT ;  /* 0x0000003804307812 */ /* 0x000fc400078efcff */
[----:B-1----:R-:W-:Y:S01]  /*07d0*/  IADD3 R14, R16, 0xffffffe, RZ ;  /* 0x0ffffffe100e7810 */ /* 0x002fe20007ffe0ff */
[----:B------:R-:W-:Y:S01]  /*07e0*/  IMAD R57, R45, c[0x0][0x188], RZ ;  /* 0x000062002d397a24 */ /* 0x000fe200078e02ff */
[----:B------:R-:W-:Y:S01]  /*07f0*/  IADD3 R16, R26, 0xa, RZ ;  /* 0x0000000a1a107810 */ /* 0x000fe20007ffe0ff */
[----:B------:R-:W-:Y:S01]  /*0800*/  IMAD R56, R48, c[0x0][0x188], RZ ;  /* 0x0000620030387a24 */ /* 0x000fe200078e02ff */
[----:B------:R-:W-:Y:S01]  /*0810*/  LEA.HI R49, R2, 0x3c, RZ, 0x1b ;  /* 0x0000003c02317811 */ /* 0x000fe200078fd8ff */
[----:B------:R1:W3:Y:S01]  /*0820*/  F2I.FTZ.U32.TRUNC.NTZ R15, R14 ;  /* 0x0000000e000f7305 */ /* 0x0002e2000021f000 */
[----:B0-----:R-:W-:Y:S01]  /*0830*/  IMAD.MOV.U32 R12, RZ, RZ, RZ ;  /* 0x000000ffff0c7224 */ /* 0x001fe200078e00ff */
[----:B------:R-:W-:Y:S02]  /*0840*/  IABS R23, R16 ;  /* 0x0000001000177213 */ /* 0x000fe40000000000 */
[----:B------:R-:W-:Y:S02]  /*0850*/  IMAD R54, R49, c[0x0][0x188], RZ ;  /* 0x0000620031367a24 */ /* 0x000fe400078e02ff */
[----:B--2---:R-:W-:-:S02]  /*0860*/  IMAD.MOV R17, RZ, RZ, -R13 ;  /* 0x000000ffff117224 */ /* 0x004fc400078e0a0d */
[----:B-1----:R-:W-:Y:S02]  /*0870*/  IMAD.MOV.U32 R14, RZ, RZ, RZ ;  /* 0x000000ffff0e7224 */ /* 0x002fe400078e00ff */
[----:B------:R-:W-:-:S04]  /*0880*/  IMAD R17, R17, R24, RZ ;  /* 0x0000001811117224 */ /* 0x000fc800078e02ff */
[----:B------:R-:W-:-:S04]  /*0890*/  IMAD.HI.U32 R12, R13, R17, R12 ;  /* 0x000000110d0c7227 */ /* 0x000fc800078e000c */
[----:B---3--:R-:W-:Y:S02]  /*08a0*/  IMAD.MOV R25, RZ, RZ, -R15 ;  /* 0x000000ffff197224 */ /* 0x008fe400078e0a0f */
[----:B------:R-:W-:-:S04]  /*08b0*/  IMAD.HI.U32 R6, R12, R19, RZ ;  /* 0x000000130c067227 */ /* 0x000fc800078e00ff */
[----:B------:R-:W-:-:S04]  /*08c0*/  IMAD.HI.U32 R13, R12, R21, RZ ;  /* 0x000000150c0d7227 */ /* 0x000fc800078e00ff */
[----:B------:R-:W-:Y:S02]  /*08d0*/  IMAD.MOV R6, RZ, RZ, -R6 ;  /* 0x000000ffff067224 */ /* 0x000fe400078e0a06 */
[----:B------:R-:W-:Y:S02]  /*08e0*/  IMAD R25, R25, R0, RZ ;  /* 0x0000000019197224 */ /* 0x000fe400078e02ff */
[----:B------:R-:W-:Y:S02]  /*08f0*/  IMAD.MOV R13, RZ, RZ, -R13 ;  /* 0x000000ffff0d7224 */ /* 0x000fe400078e0a0d */
[----:B------:R-:W-:Y:S02]  /*0900*/  IMAD R6, R24, R6, R19 ;  /* 0x0000000618067224 */ /* 0x000fe400078e0213 */
[----:B------:R-:W-:Y:S02]  /*0910*/  IMAD.MOV.U32 R19, RZ, RZ, R18 ;  /* 0x000000ffff137224 */ /* 0x000fe400078e0012 */
[----:B------:R-:W-:Y:S01]  /*0920*/  IMAD.HI.U32 R17, R12, R23, RZ ;  /* 0x000000170c117227 */ /* 0x000fe200078e00ff */
[----:B------:R-:W-:-:S03]  /*0930*/  ISETP.GT.U32.AND P1, PT, R24, R6, PT ;  /* 0x000000061800720c */ /* 0x000fc60003f24070 */
[----:B------:R-:W-:Y:S01]  /*0940*/  IMAD.HI.U32 R20, R15, R25, R14 ;  /* 0x000000190f147227 */ /* 0x000fe200078e000e */
[----:B------:R-:W-:-:S03]  /*0950*/  IABS R25, R31 ;  /* 0x0000001f00197213 */ /* 0x000fc60000000000 */
[----:B------:R-:W-:Y:S01]  /*0960*/  IMAD R14, R24, R13, R21 ;  /* 0x0000000d180e7224 */ /* 0x000fe200078e0215 */
[----:B------:R-:W-:Y:S01]  /*0970*/  IABS R21, R29 ;  /* 0x0000001d00157213 */ /* 0x000fe20000000000 */
[----:B------:R-:W-:-:S03]  /*0980*/  IMAD.HI.U32 R13, R12, R19, RZ ;  /* 0x000000130c0d7227 */ /* 0x000fc600078e00ff */
[C---:B------:R-:W-:Y:S01]  /*0990*/  ISETP.GT.U32.AND P3, PT, R24.reuse, R14, PT ;  /* 0x0000000e1800720c */ /* 0x040fe20003f64070 */
[----:B------:R-:W-:Y:S02]  /*09a0*/  IMAD.MOV R17, RZ, RZ, -R17 ;  /* 0x000000ffff117224 */ /* 0x000fe400078e0a11 */
[----:B------:R-:W-:Y:S02]  /*09b0*/  IMAD.MOV R13, RZ, RZ, -R13 ;  /* 0x000000ffff0d7224 */ /* 0x000fe400078e0a0d */
[C---:B------:R-:W-:Y:S01]  /*09c0*/  IMAD R15, R24.reuse, R17, R23 ;  /* 0x00000011180f7224 */ /* 0x040fe200078e0217 */
[----:B------:R-:W-:Y:S01]  /*09d0*/  IABS R23, R30 ;  /* 0x0000001e00177213 */ /* 0x000fe20000000000 */
[----:B------:R-:W-:Y:S02]  /*09e0*/  IMAD R17, R24, R13, R19 ;  /* 0x0000000d18117224 */ /* 0x000fe400078e0213 */
[----:B------:R-:W-:Y:S01]  /*09f0*/  IMAD.HI.U32 R13, R12, R21, RZ ;  /* 0x000000150c0d7227 */ /* 0x000fe200078e00ff */
[----:B------:R-:W-:-:S02]  /*0a00*/  ISETP.GT.U32.AND P6, PT, R24, R15, PT ;  /* 0x0000000f1800720c */ /* 0x000fc40003fc4070 */
[----:B------:R-:W-:Y:S01]  /*0a10*/  ISETP.GT.U32.AND P4, PT, R24, R17, PT ;  /* 0x000000111800720c */ /* 0x000fe20003f84070 */
[----:B------:R-:W-:-:S04]  /*0a20*/  IMAD.HI.U32 R18, R12, R23, RZ ;  /* 0x000000170c127227 */ /* 0x000fc800078e00ff */
[----:B------:R-:W-:Y:S02]  /*0a30*/  IMAD.MOV R13, RZ, RZ, -R13 ;  /* 0x000000ffff0d7224 */ /* 0x000fe400078e0a0d */
[----:B------:R-:W-:-:S04]  /*0a40*/  IMAD.HI.U32 R19, R12, R25, RZ ;  /* 0x000000190c137227 */ /* 0x000fc800078e00ff */
[----:B------:R-:W-:Y:S02]  /*0a50*/  @!P1 IMAD.IADD R6, R6, 0x1, -R24 ;  /* 0x0000000106069824 */ /* 0x000fe400078e0a18 */
[----:B------:R-:W-:Y:S02]  /*0a60*/  IMAD.MOV R22, RZ, RZ, -R18 ;  /* 0x000000ffff167224 */ /* 0x000fe400078e0a12 */
[C---:B------:R-:W-:Y:S01]  /*0a70*/  IMAD R18, R24.reuse, R13, R21 ;  /* 0x0000000d18127224 */ /* 0x040fe200078e0215 */
[C---:B------:R-:W-:Y:S01]  /*0a80*/  ISETP.GT.U32.AND P2, PT, R24.reuse, R6, PT ;  /* 0x000000061800720c */ /* 0x040fe20003f44070 */
[----:B------:R-:W-:Y:S01]  /*0a90*/  IMAD.MOV R13, RZ, RZ, -R19 ;  /* 0x000000ffff0d7224 */ /* 0x000fe200078e0a13 */
[----:B------:R-:W-:Y:S01]  /*0aa0*/  IABS R21, R8 ;  /* 0x0000000800157213 */ /* 0x000fe20000000000 */
[C---:B------:R-:W-:Y:S01]  /*0ab0*/  IMAD R19, R24.reuse, R22, R23 ;  /* 0x0000001618137224 */ /* 0x040fe200078e0217 */
[----:B------:R-:W-:Y:S01]  /*0ac0*/  ISETP.GT.U32.AND P5, PT, R24, R18, PT ;  /* 0x000000121800720c */ /* 0x000fe20003fa4070 */
[----:B------:R-:W-:-:S02]  /*0ad0*/  @!P6 IMAD.IADD R15, R15, 0x1, -R24 ;  /* 0x000000010f0fe824 */ /* 0x000fc400078e0a18 */
[----:B------:R-:W-:Y:S01]  /*0ae0*/  IMAD.HI.U32 R12, R12, R27, RZ ;  /* 0x0000001b0c0c7227 */ /* 0x000fe200078e00ff */
[----:B------:R-:W-:-:S03]  /*0af0*/  ISETP.GT.U32.AND P1, PT, R24, R19, PT ;  /* 0x000000131800720c */ /* 0x000fc60003f24070 */
[--C-:B------:R-:W-:Y:S01]  /*0b00*/  @!P4 IMAD.IADD R17, R17, 0x1, -R24.reuse ;  /* 0x000000011111c824 */ /* 0x100fe200078e0a18 */
[C---:B------:R-:W-:Y:S01]  /*0b10*/  ISETP.GT.U32.AND P4, PT, R24.reuse, R15, PT ;  /* 0x0000000f1800720c */ /* 0x040fe20003f84070 */
[----:B------:R-:W-:Y:S02]  /*0b20*/  IMAD R22, R24, R13, R25 ;  /* 0x0000000d18167224 */ /* 0x000fe400078e0219 */
[----:B------:R-:W-:Y:S02]  /*0b30*/  @!P3 IMAD.IADD R14, R14, 0x1, -R24 ;  /* 0x000000010e0eb824 */ /* 0x000fe400078e0a18 */
[----:B------:R-:W-:Y:S02]  /*0b40*/  IMAD.MOV R12, RZ, RZ, -R12 ;  /* 0x000000ffff0c7224 */ /* 0x000fe400078e0a0c */
[--C-:B------:R-:W-:Y:S01]  /*0b50*/  @!P2 IMAD.IADD R6, R6, 0x1, -R24.reuse ;  /* 0x000000010606a824 */ /* 0x100fe200078e0a18 */
[C---:B------:R-:W-:Y:S01]  /*0b60*/  ISETP.GT.U32.AND P2, PT, R24.reuse, R22, PT ;  /* 0x000000161800720c */ /* 0x040fe20003f44070 */
[C---:B------:R-:W-:Y:S01]  /*0b70*/  IMAD R23, R24.reuse, R12, R27 ;  /* 0x0000000c18177224 */ /* 0x040fe200078e021b */
[----:B------:R-:W-:Y:S01]  /*0b80*/  ISETP.GT.U32.AND P6, PT, R24, R14, PT ;  /* 0x0000000e1800720c */ /* 0x000fe20003fc4070 */
[--C-:B------:R-:W-:Y:S01]  /*0b90*/  @!P1 IMAD.IADD R19, R19, 0x1, -R24.reuse ;  /* 0x0000000113139824 */ /* 0x100fe200078e0a18 */
[----:B------:R-:W-:Y:S01]  /*0ba0*/  ISETP.GE.AND P1, PT, R11, RZ, PT ;  /* 0x000000ff0b00720c */ /* 0x000fe20003f26270 */
[--C-:B------:R-:W-:Y:S01]  /*0bb0*/  @!P5 IMAD.IADD R18, R18, 0x1, -R24.reuse ;  /* 0x000000011212d824 */ /* 0x100fe200078e0a18 */
[----:B------:R-:W-:Y:S01]  /*0bc0*/  ISETP.GT.U32.AND P3, PT, R24, R23, PT ;  /* 0x000000171800720c */ /* 0x000fe20003f64070 */
[----:B------:R-:W-:Y:S01]  /*0bd0*/  @!P4 IMAD.IADD R15, R15, 0x1, -R24 ;  /* 0x000000010f0fc824 */ /* 0x000fe200078e0a18 */
[----:B------:R-:W-:Y:S01]  /*0be0*/  ISETP.GE.AND P5, PT, R5, RZ, PT ;  /* 0x000000ff0500720c */ /* 0x000fe20003fa6270 */
[----:B------:R-:W-:Y:S01]  /*0bf0*/  IMAD.HI.U32 R20, R20, R21, RZ ;  /* 0x0000001514147227 */ /* 0x000fe200078e00ff */
[----:B------:R-:W-:-:S02]  /*0c00*/  ISETP.GT.U32.AND P4, PT, R24, R18, PT ;  /* 0x000000121800720c */ /* 0x000fc40003f84070 */
[----:B------:R-:W-:Y:S01]  /*0c10*/  LOP3.LUT R12, R2, 0x7, RZ, 0xc0, !PT ;  /* 0x00000007020c7812 */ /* 0x000fe200078ec0ff */
[--C-:B------:R-:W-:Y:S01]  /*0c20*/  @!P2 IMAD.IADD R22, R22, 0x1, -R24.reuse ;  /* 0x000000011616a824 */ /* 0x100fe200078e0a18 */
[----:B------:R-:W-:Y:S01]  /*0c30*/  ISETP.GE.AND P2, PT, R16, RZ, PT ;  /* 0x000000ff1000720c */ /* 0x000fe20003f46270 */
[----:B------:R-:W-:Y:S02]  /*0c40*/  @!P6 IMAD.IADD R14, R14, 0x1, -R24 ;  /* 0x000000010e0ee824 */ /* 0x000fe400078e0a18 */
[----:B------:R-:W-:Y:S01]  /*0c50*/  IMAD.MOV R5, RZ, RZ, -R20 ;  /* 0x000000ffff057224 */ /* 0x000fe200078e0a14 */
[----:B------:R-:W-:Y:S01]  /*0c60*/  SHF.R.S32.HI R20, RZ, 0x1f, R9 ;  /* 0x0000001fff147819 */ /* 0x000fe20000011409 */
[----:B------:R-:W-:Y:S01]  /*0c70*/  @!P1 IMAD.MOV R14, RZ, RZ, -R14 ;  /* 0x000000ffff0e9224 */ /* 0x000fe200078e0a0e */
[C---:B------:R-:W-:Y:S01]  /*0c80*/  ISETP.GT.U32.AND P1, PT, R24.reuse, R22, PT ;  /* 0x000000161800720c */ /* 0x040fe20003f24070 */
[--C-:B------:R-:W-:Y:S01]  /*0c90*/  @!P3 IMAD.IADD R23, R23, 0x1, -R24.reuse ;  /* 0x000000011717b824 */ /* 0x100fe200078e0a18 */
[----:B------:R-:W-:Y:S01]  /*0ca0*/  ISETP.GT.U32.AND P3, PT, R24, R17, PT ;  /* 0x000000111800720c */ /* 0x000fe20003f64070 */
[----:B------:R-:W-:Y:S01]  /*0cb0*/  IMAD R21, R0, R5, R21 ;  /* 0x0000000500157224 */ /* 0x000fe200078e0215 */
[----:B------:R-:W-:Y:S01]  /*0cc0*/  LEA.HI R20, R20, R9, RZ, 0x6 ;  /* 0x0000000914147211 */ /* 0x000fe200078f30ff */
[----:B------:R-:W-:Y:S01]  /*0cd0*/  @!P4 IMAD.IADD R18, R18, 0x1, -R24 ;  /* 0x000000011212c824 */ /* 0x000fe200078e0a18 */
[----:B------:R-:W-:Y:S01]  /*0ce0*/  ISETP.GT.U32.AND P6, PT, R24, R23, PT ;  /* 0x000000171800720c */ /* 0x000fe20003fc4070 */
[----:B------:R-:W-:Y:S01]  /*0cf0*/  IMAD.MOV.U32 R13, RZ, RZ, R6 ;  /* 0x000000ffff0d7224 */ /* 0x000fe200078e0006 */
[----:B------:R-:W-:Y:S01]  /*0d00*/  ISETP.GT.U32.AND P4, PT, R0, R21, PT ;  /* 0x000000150000720c */ /* 0x000fe20003f84070 */
[----:B------:R-:W-:Y:S01]  /*0d10*/  @!P2 IMAD.MOV R15, RZ, RZ, -R15 ;  /* 0x000000ffff0fa224 */ /* 0x000fe200078e0a0f */
[----:B------:R-:W-:Y:S01]  /*0d20*/  ISETP.GE.AND P2, PT, R26, RZ, PT ;  /* 0x000000ff1a00720c */ /* 0x000fe20003f46270 */
[----:B------:R-:W-:Y:S01]  /*0d30*/  @!P5 IMAD.MOV R13, RZ, RZ, -R13 ;  /* 0x000000ffff0dd224 */ /* 0x000fe200078e0a0d */
[----:B------:R-:W-:Y:S01]  /*0d40*/  ISETP.GT.U32.AND P5, PT, R24, R19, PT ;  /* 0x000000131800720c */ /* 0x000fe20003fa4070 */
[--C-:B------:R-:W-:Y:S01]  /*0d50*/  @!P1 IMAD.IADD R22, R22, 0x1, -R24.reuse ;  /* 0x0000000116169824 */ /* 0x100fe200078e0a18 */
[----:B------:R-:W-:Y:S01]  /*0d60*/  ISETP.GE.AND P1, PT, R30, RZ, PT ;  /* 0x000000ff1e00720c */ /* 0x000fe20003f26270 */
[----:B------:R-:W-:Y:S01]  /*0d70*/  @!P3 IMAD.IADD R17, R17, 0x1, -R24 ;  /* 0x000000011111b824 */ /* 0x000fe200078e0a18 */
[----:B------:R-:W-:Y:S01]  /*0d80*/  ISETP.GE.AND P3, PT, R28, RZ, PT ;  /* 0x000000ff1c00720c */ /* 0x000fe20003f66270 */
[C---:B------:R-:W-:Y:S01]  /*0d90*/  IMAD.SHL.U32 R25, R2.reuse, 0x2, RZ ;  /* 0x0000000202197824 */ /* 0x040fe200078e00ff */
[----:B------:R-:W-:Y:S01]  /*0da0*/  SHF.R.U32.HI R6, RZ, 0x1, R10 ;  /* 0x00000001ff067819 */ /* 0x000fe2000001160a */
[----:B------:R-:W-:Y:S01]  /*0db0*/  @!P6 IMAD.IADD R23, R23, 0x1, -R24 ;  /* 0x000000011717e824 */ /* 0x000fe200078e0a18 */
[----:B------:R-:W-:Y:S01]  /*0dc0*/  ISETP.GE.AND P6, PT, R31, RZ, PT ;  /* 0x000000ff1f00720c */ /* 0x000fe20003fc6270 */
[----:B------:R-:W-:Y:S01]  /*0dd0*/  @!P4 IMAD.IADD R21, R21, 0x1, -R0 ;  /* 0x000000011515c824 */ /* 0x000fe200078e0a00 */
[----:B------:R-:W-:Y:S01]  /*0de0*/  LOP3.LUT R9, R2, 0x3f, RZ, 0xc0, !PT ;  /* 0x0000003f02097812 */ /* 0x000fe200078ec0ff */
[----:B------:R-:W-:-:S02]  /*0df0*/  IMAD.MOV.U32 R31, RZ, RZ, R23 ;  /* 0x000000ffff1f7224 */ /* 0x000fc400078e0017 */
[----:B------:R-:W-:Y:S01]  /*0e00*/  @!P5 IMAD.IADD R19, R19, 0x1, -R24 ;  /* 0x000000011313d824 */ /* 0x000fe200078e0a18 */
[----:B------:R-:W-:Y:S01]  /*0e10*/  ISETP.GT.U32.AND P4, PT, R0, R21, PT ;  /* 0x000000150000720c */ /* 0x000fe20003f84070 */
[----:B------:R-:W-:Y:S01]  /*0e20*/  IMAD.SHL.U32 R10, R2, 0x8, RZ ;  /* 0x00000008020a7824 */ /* 0x000fe200078e00ff */
[----:B------:R-:W-:Y:S01]  /*0e30*/  ISETP.GE.AND P5, PT, R29, RZ, PT ;  /* 0x000000ff1d00720c */ /* 0x000fe20003fa6270 */
[----:B------:R-:W-:Y:S01]  /*0e40*/  @!P2 IMAD.MOV R31, RZ, RZ, -R31 ;  /* 0x000000ffff1fa224 */ /* 0x000fe200078e0a1f */
[----:B------:R-:W-:Y:S01]  /*0e50*/  ISETP.GE.AND P2, PT, R8, RZ, PT ;  /* 0x000000ff0800720c */ /* 0x000fe20003f46270 */
[----:B------:R-:W-:Y:S01]  /*0e60*/  @!P1 IMAD.MOV R19, RZ, RZ, -R19 ;  /* 0x000000ffff139224 */ /* 0x000fe200078e0a13 */
[----:B------:R-:W-:Y:S01]  /*0e70*/  ISETP.NE.AND P1, PT, RZ, c[0x0][0x178], PT ;  /* 0x00005e00ff007a0c */ /* 0x000fe20003f25270 */
[----:B------:R-:W-:Y:S01]  /*0e80*/  IMAD.SHL.U32 R5, R2, 0x20, RZ ;  /* 0x0000002002057824 */ /* 0x000fe200078e00ff */
[----:B------:R-:W-:Y:S01]  /*0e90*/  LOP3.LUT R11, R10, 0x30, RZ, 0xc0, !PT ;  /* 0x000000300a0b7812 */ /* 0x000fe200078ec0ff */
[----:B------:R-:W-:-:S02]  /*0ea0*/  IMAD.SHL.U32 R16, R12, 0x10, RZ ;  /* 0x000000100c107824 */ /* 0x000fc400078e00ff */
[----:B------:R-:W-:Y:S01]  /*0eb0*/  @!P3 IMAD.MOV R17, RZ, RZ, -R17 ;  /* 0x000000ffff11b224 */ /* 0x000fe200078e0a11 */
[----:B------:R-:W-:Y:S01]  /*0ec0*/  LOP3.LUT R27, R5, 0x400, RZ, 0xc0, !PT ;  /* 0x00000400051b7812 */ /* 0x000fe200078ec0ff */
[----:B------:R-:W-:Y:S01]  /*0ed0*/  @!P4 IMAD.IADD R21, R21, 0x1, -R0 ;  /* 0x000000011515c824 */ /* 0x000fe200078e0a00 */
[----:B------:R-:W-:Y:S01]  /*0ee0*/  LOP3.LUT R24, R16, 0x30, R25, 0x78, !PT ;  /* 0x0000003010187812 */ /* 0x000fe200078e7819 */
[----:B------:R-:W-:Y:S01]  /*0ef0*/  IMAD R16, R12, 0x40, R11 ;  /* 0x000000400c107824 */ /* 0x000fe200078e020b */
[----:B------:R-:W-:Y:S01]  /*0f00*/  LOP3.LUT R25, R6, 0x10, R25, 0xf8, !PT ;  /* 0x0000001006197812 */ /* 0x000fe200078ef819 */
[----:B------:R-:W-:Y:S01]  /*0f10*/  IMAD.MOV.U32 R29, RZ, RZ, R22 ;  /* 0x000000ffff1d7224 */ /* 0x000fe200078e0016 */
[----:B------:R-:W-:Y:S01]  /*0f20*/  ISETP.NE.AND P3, PT, RZ, c[0x0][0x17c], PT ;  /* 0x00005f00ff007a0c */ /* 0x000fe20003f65270 */
[----:B------:R-:W-:Y:S01]  /*0f30*/  IMAD.SHL.U32 R10, R9, 0x2, RZ ;  /* 0x00000002090a7824 */ /* 0x000fe200078e00ff */
[----:B------:R-:W-:Y:S01]  /*0f40*/  LOP3.LUT R0, RZ, c[0x0][0x17c], RZ, 0x33, !PT ;  /* 0x00005f00ff007a12 */ /* 0x000fe200078e33ff */
[----:B------:R-:W-:Y:S01]  /*0f50*/  IMAD R27, R12, 0x80, R27 ;  /* 0x000000800c1b7824 */ /* 0x000fe200078e021b */
[----:B------:R-:W-:Y:S01]  /*0f60*/  SEL R11, RZ, 0x90, !P0 ;  /* 0x00000090ff0b7807 */ /* 0x000fe20004000000 */
[----:B------:R-:W-:Y:S01]  /*0f70*/  @!P2 IMAD.MOV R21, RZ, RZ, -R21 ;  /* 0x000000ffff15a224 */ /* 0x000fe200078e0a15 */
[----:B------:R-:W-:Y:S01]  /*0f80*/  LOP3.LUT R25, R16, R25, RZ, 0x3c, !PT ;  /* 0x0000001910197212 */ /* 0x000fe200078e3cff */
[----:B------:R-:W-:Y:S01]  /*0f90*/  @!P5 IMAD.MOV R18, RZ, RZ, -R18 ;  /* 0x000000ffff12d224 */ /* 0x000fe200078e0a12 */
[----:B------:R-:W-:Y:S01]  /*0fa0*/  LOP3.LUT R12, R5, 0x200, RZ, 0xc0, !PT ;  /* 0x00000200050c7812 */ /* 0x000fe200078ec0ff */
[----:B------:R-:W-:Y:S01]  /*0fb0*/  @!P6 IMAD.MOV R29, RZ, RZ, -R29 ;  /* 0x000000ffff1de224 */ /* 0x000fe200078e0a1d */
[----:B------:R-:W-:Y:S01]  /*0fc0*/  @!P1 LOP3.LUT R21, RZ, c[0x0][0x178], RZ, 0x33, !PT ;  /* 0x00005e00ff159a12 */ /* 0x000fe200078e33ff */
[----:B------:R-:W-:Y:S01]  /*0fd0*/  IMAD R53, R9, c[0x0][0x18c], RZ ;  /* 0x0000630009357a24 */ /* 0x000fe200078e02ff */
[----:B------:R-:W-:Y:S01]  /*0fe0*/  SEL R22, R0, R13, !P3 ;  /* 0x0000000d00167207 */ /* 0x000fe20005800000 */
[----:B------:R-:W-:Y:S01]  /*0ff0*/  IMAD.IADD R12, R12, 0x1, R25 ;  /* 0x000000010c0c7824 */ /* 0x000fe200078e0219 */
[C---:B------:R-:W-:Y:S01]  /*1000*/  SEL R23, R0.reuse, R14, !P3 ;  /* 0x0000000e00177207 */ /* 0x040fe20005800000 */
[----:B------:R-:W-:Y:S01]  /*1010*/  IMAD R21, R21, c[0x0][0x184], RZ ;  /* 0x0000610015157a24 */ /* 0x000fe200078e02ff */
[----:B------:R-:W-:Y:S01]  /*1020*/  LOP3.LUT R10, R11, R10, RZ, 0x3c, !PT ;  /* 0x0000000a0b0a7212 */ /* 0x000fe200078e3cff */
[----:B------:R-:W-:Y:S01]  /*1030*/  IMAD.IADD R11, R27, 0x1, R24 ;  /* 0x000000011b0b7824 */ /* 0x000fe200078e0218 */
[----:B------:R-:W-:Y:S01]  /*1040*/  SEL R27, R0, R19, !P3 ;  /* 0x00000013001b7207 */ /* 0x000fe20005800000 */
[----:B------:R-:W-:Y:S01]  /*1050*/  IMAD R22, R22, c[0x0][0x190], RZ ;  /* 0x0000640016167a24 */ /* 0x000fe200078e02ff */
[C---:B------:R-:W-:Y:S01]  /*1060*/  SEL R24, R0.reuse, R15, !P3 ;  /* 0x0000000f00187207 */ /* 0x040fe20005800000 */
[----:B------:R-:W-:Y:S01]  /*1070*/  IMAD R23, R23, c[0x0][0x190], RZ ;  /* 0x0000640017177a24 */ /* 0x000fe200078e02ff */
[C---:B------:R-:W-:Y:S01]  /*1080*/  SEL R25, R0.reuse, R17, !P3 ;  /* 0x0000001100197207 */ /* 0x040fe20005800000 */
[----:B------:R-:W-:Y:S01]  /*1090*/  IMAD R27, R27, c[0x0][0x190], RZ ;  /* 0x000064001b1b7a24 */ /* 0x000fe200078e02ff */
[----:B------:R-:W-:Y:S01]  /*10a0*/  SEL R26, R0, R18, !P3 ;  /* 0x00000012001a7207 */ /* 0x000fe20005800000 */
[----:B------:R-:W-:Y:S01]  /*10b0*/  IMAD R24, R24, c[0x0][0x190], RZ ;  /* 0x0000640018187a24 */ /* 0x000fe200078e02ff */
[C---:B------:R-:W-:Y:S01]  /*10c0*/  SEL R32, R0.reuse, R29, !P3 ;  /* 0x0000001d00207207 */ /* 0x040fe20005800000 */
[----:B------:R-:W-:Y:S01]  /*10d0*/  IMAD R25, R25, c[0x0][0x190], RZ ;  /* 0x0000640019197a24 */ /* 0x000fe200078e02ff */
[----:B------:R-:W-:Y:S01]  /*10e0*/  SEL R33, R0, R31, !P3 ;  /* 0x0000001f00217207 */ /* 0x000fe20005800000 */
[----:B------:R-:W-:Y:S01]  /*10f0*/  IMAD R26, R26, c[0x0][0x190], RZ ;  /* 0x000064001a1a7a24 */ /* 0x000fe200078e02ff */
[----:B------:R-:W-:Y:S01]  /*1100*/  LEA R88, P2, R21, c[0x0][0x160], 0x1 ;  /* 0x0000580015587a11 */ /* 0x000fe200078408ff */
[----:B------:R-:W-:Y:S01]  /*1110*/  IMAD R32, R32, c[0x0][0x190], RZ ;  /* 0x0000640020207a24 */ /* 0x000fe200078e02ff */
[----:B------:R-:W-:Y:S01]  /*1120*/  LEA R86, P6, R22, c[0x0][0x168], 0x1 ;  /* 0x00005a0016567a11 */ /* 0x000fe200078c08ff */
[----:B------:R-:W-:Y:S01]  /*1130*/  IMAD R33, R33, c[0x0][0x190], RZ ;  /* 0x0000640021217a24 */ /* 0x000fe200078e02ff */
[----:B------:R-:W-:Y:S01]  /*1140*/  LEA R84, P5, R23, c[0x0][0x168], 0x1 ;  /* 0x00005a0017547a11 */ /* 0x000fe200078a08ff */
[----:B------:R-:W-:Y:S01]  /*1150*/  CS2R R28, SRZ ;  /* 0x00000000001c7805 */ /* 0x000fe2000001ff00 */
[----:B------:R-:W-:Y:S01]  /*1160*/  LEA.HI.X.SX32 R89, R21, c[0x0][0x164], 0x1, P2 ;  /* 0x0000590015597a11 */ /* 0x000fe200010f0eff */
[----:B------:R-:W-:Y:S01]  /*1170*/  CS2R R30, SRZ ;  /* 0x00000000001e7805 */ /* 0x000fe2000001ff00 */
[----:B------:R-:W-:-:S02]  /*1180*/  LOP3.LUT R13, R4, 0x4, RZ, 0xfc, !PT ;  /* 0x00000004040d7812 */ /* 0x000fc400078efcff */
[C---:B------:R-:W-:Y:S02]  /*1190*/  LOP3.LUT R14, R4.reuse, 0x8, RZ, 0xfc, !PT ;  /* 0x00000008040e7812 */ /* 0x040fe400078efcff */
[C---:B------:R-:W-:Y:S01]  /*11a0*/  LOP3.LUT R15, R4.reuse, 0xc, RZ, 0xfc, !PT ;  /* 0x0000000c040f7812 */ /* 0x040fe200078efcff */
[----:B------:R-:W-:Y:S01]  /*11b0*/  IMAD R68, R13, c[0x0][0x188], RZ ;  /* 0x000062000d447a24 */ /* 0x000fe200078e02ff */
[----:B------:R-:W-:Y:S01]  /*11c0*/  LOP3.LUT R16, R4, 0x10, RZ, 0xfc, !PT ;  /* 0x0000001004107812 */ /* 0x000fe200078efcff */
[----:B------:R-:W-:Y:S01]  /*11d0*/  IMAD R67, R14, c[0x0][0x188], RZ ;  /* 0x000062000e437a24 */ /* 0x000fe200078e02ff */
[C---:B------:R-:W-:Y:S01]  /*11e0*/  LOP3.LUT R17, R4.reuse, 0x14, RZ, 0xfc, !PT ;  /* 0x0000001404117812 */ /* 0x040fe200078efcff */
[----:B------:R-:W-:Y:S01]  /*11f0*/  IMAD R66, R15, c[0x0][0x188], RZ ;  /* 0x000062000f427a24 */ /* 0x000fe200078e02ff */
[----:B------:R-:W-:Y:S01]  /*1200*/  LOP3.LUT R18, R4, 0x18, RZ, 0xfc, !PT ;  /* 0x0000001804127812 */ /* 0x000fe200078efcff */
[----:B------:R-:W-:Y:S01]  /*1210*/  IMAD R65, R16, c[0x0][0x188], RZ ;  /* 0x0000620010417a24 */ /* 0x000fe200078e02ff */
[----:B------:R-:W-:Y:S01]  /*1220*/  LEA.HI R19, R2, 0x1c, RZ, 0x1b ;  /* 0x0000001c02137811 */ /* 0x000fe200078fd8ff */
[----:B------:R-:W-:Y:S01]  /*1230*/  IMAD R64, R17, c[0x0][0x188], RZ ;  /* 0x0000620011407a24 */ /* 0x000fe200078e02ff */
[----:B------:R-:W-:Y:S01]  /*1240*/  LEA R76, P2, R27, c[0x0][0x168], 0x1 ;  /* 0x00005a001b4c7a11 */ /* 0x000fe200078408ff */
[----:B------:R-:W-:Y:S01]  /*1250*/  IMAD R63, R18, c[0x0][0x188], RZ ;  /* 0x00006200123f7a24 */ /* 0x000fe200078e02ff */
[----:B------:R-:W-:Y:S01]  /*1260*/  LEA.HI.X.SX32 R87, R22, c[0x0][0x16c], 0x1, P6 ;  /* 0x00005b0016577a11 */ /* 0x000fe200030f0eff */
[----:B------:R-:W-:Y:S01]  /*1270*/  IMAD R55, R19, c[0x0][0x188], RZ ;  /* 0x0000620013377a24 */ /* 0x000fe200078e02ff */
[----:B------:R-:W-:-:S02]  /*1280*/  LEA.HI.X.SX32 R85, R23, c[0x0][0x16c], 0x1, P5 ;  /* 0x00005b0017557a11 */ /* 0x000fc400028f0eff */
[----:B------:R-:W-:Y:S02]  /*1290*/  LEA R82, P1, R24, c[0x0][0x168], 0x1 ;  /* 0x00005a0018527a11 */ /* 0x000fe400078208ff */
[----:B------:R-:W-:Y:S02]  /*12a0*/  LEA R80, P4, R25, c[0x0][0x168], 0x1 ;  /* 0x00005a0019507a11 */ /* 0x000fe400078808ff */
[----:B------:R-:W-:Y:S02]  /*12b0*/  LEA R78, P3, R26, c[0x0][0x168], 0x1 ;  /* 0x00005a001a4e7a11 */ /* 0x000fe400078608ff */
[----:B------:R-:W-:Y:S02]  /*12c0*/  LEA R74, P6, R32, c[0x0][0x168], 0x1 ;  /* 0x00005a00204a7a11 */ /* 0x000fe400078c08ff */
[----:B------:R-:W-:Y:S02]  /*12d0*/  LEA R46, P5, R33, c[0x0][0x168], 0x1 ;  /* 0x00005a00212e7a11 */ /* 0x000fe400078a08ff */
[----:B------:R-:W-:-:S02]  /*12e0*/  LEA.HI.X.SX32 R77, R27, c[0x0][0x16c], 0x1, P2 ;  /* 0x00005b001b4d7a11 */ /* 0x000fc400010f0eff */
[----:B------:R-:W-:Y:S02]  /*12f0*/  SHF.R.S32.HI R0, RZ, 0x6, R20 ;  /* 0x00000006ff007819 */ /* 0x000fe40000011414 */
[C---:B------:R-:W-:Y:S02]  /*1300*/  LOP3.LUT R69, R10.reuse, 0x20, RZ, 0x3c, !PT ;  /* 0x000000200a457812 */ /* 0x040fe400078e3cff */
[C---:B------:R-:W-:Y:S02]  /*1310*/  LOP3.LUT R70, R10.reuse, 0x40, RZ, 0x3c, !PT ;  /* 0x000000400a467812 */ /* 0x040fe400078e3cff */
[----:B------:R-:W-:Y:S02]  /*1320*/  LOP3.LUT R71, R10, 0x60, RZ, 0x3c, !PT ;  /* 0x000000600a477812 */ /* 0x000fe400078e3cff */
[----:B------:R-:W-:Y:S02]  /*1330*/  LOP3.LUT R72, R11, 0x40, RZ, 0x3c, !PT ;  /* 0x000000400b487812 */ /* 0x000fe400078e3cff */
[----:B------:R-:W-:-:S02]  /*1340*/  LEA.HI.X.SX32 R83, R24, c[0x0][0x16c], 0x1, P1 ;  /* 0x00005b0018537a11 */ /* 0x000fc400008f0eff */
[----:B------:R-:W-:Y:S02]  /*1350*/  LEA.HI.X.SX32 R81, R25, c[0x0][0x16c], 0x1, P4 ;  /* 0x00005b0019517a11 */ /* 0x000fe400020f0eff */
[----:B------:R-:W-:Y:S02]  /*1360*/  LEA.HI.X.SX32 R79, R26, c[0x0][0x16c], 0x1, P3 ;  /* 0x00005b001a4f7a11 */ /* 0x000fe400018f0eff */
[----:B------:R-:W-:Y:S02]  /*1370*/  LEA.HI.X.SX32 R75, R32, c[0x0][0x16c], 0x1, P6 ;  /* 0x00005b00204b7a11 */ /* 0x000fe400030f0eff */
[----:B------:R-:W-:Y:S02]  /*1380*/  LEA.HI.X.SX32 R27, R33, c[0x0][0x16c], 0x1, P5 ;  /* 0x00005b00211b7a11 */ /* 0x000fe400028f0eff */
.L_x_1:
[----:B------:R-:W-:Y:S01]  /*1390*/  ISETP.GE.AND P1, PT, R4, UR4, PT ;  /* 0x0000000404007c0c */ /* 0x000fe2000bf26270 */
[----:B------:R-:W-:Y:S01]  /*13a0*/  IMAD.WIDE R20, R50, 0x2, R88 ;  /* 0x0000000232147825 */ /* 0x000fe200078e0258 */
[----:B------:R-:W-:Y:S02]  /*13b0*/  ISETP.GE.AND P2, PT, R13, UR4, PT ;  /* 0x000000040d007c0c */ /* 0x000fe4000bf46270 */
[----:B------:R-:W-:Y:S01]  /*13c0*/  PRMT R73, RZ, 0x7610, R73 ;  /* 0x00007610ff497816 */ /* 0x000fe20000000049 */
[----:B------:R-:W-:Y:S01]  /*13d0*/  IMAD.WIDE R24, R68, 0x2, R88 ;  /* 0x0000000244187825 */ /* 0x000fe200078e0258 */
[----:B------:R-:W-:-:S07]  /*13e0*/  PRMT R90, RZ, 0x7610, R90 ;  /* 0x00007610ff5a7816 */ /* 0x000fce000000005a */
[----:B------:R0:W2:Y:S01]  /*13f0*/  @!P1 LDG.E.U16 R73, [R20.64] ;  /* 0x0000000614499981 */ /* 0x0000a2000c1e1500 */
[----:B------:R-:W-:Y:S02]  /*1400*/  ISETP.GE.AND P1, PT, R18, UR4, PT ;  /* 0x0000000412007c0c */ /* 0x000fe4000bf26270 */
[----:B------:R-:W-:Y:S01]  /*1410*/  ISETP.GE.AND P5, PT, R16, UR4, PT ;  /* 0x0000000410007c0c */ /* 0x000fe2000bfa6270 */
[----:B------:R1:W3:Y:S01]  /*1420*/  @!P2 LDG.E.U16 R90, [R24.64] ;  /* 0x00000006185aa981 */ /* 0x0002e2000c1e1500 */
[----:B------:R-:W-:Y:S01]  /*1430*/  ISETP.GE.AND P2, PT, R17, UR4, PT ;  /* 0x0000000411007c0c */ /* 0x000fe2000bf46270 */
[----:B------:R-:W-:Y:S01]  /*1440*/  IMAD.WIDE R34, R63, 0x2, R88 ;  /* 0x000000023f227825 */ /* 0x000fe200078e0258 */
[----:B------:R-:W-:Y:S02]  /*1450*/  PRMT R93, RZ, 0x7610, R93 ;  /* 0x00007610ff5d7816 */ /* 0x000fe4000000005d */
[----:B------:R-:W-:Y:S01]  /*1460*/  ISETP.GE.AND P3, PT, R14, UR4, PT ;  /* 0x000000040e007c0c */ /* 0x000fe2000bf66270 */
[----:B0-----:R-:W-:Y:S01]  /*1470*/  IMAD.WIDE R20, R64, 0x2, R88 ;  /* 0x0000000240147825 */ /* 0x001fe200078e0258 */
[----:B------:R-:W-:-:S02]  /*1480*/  ISETP.GE.AND P4, PT, R15, UR4, PT ;  /* 0x000000040f007c0c */ /* 0x000fc4000bf86270 */
[----:B------:R-:W-:Y:S01]  /*1490*/  PRMT R91, RZ, 0x7610, R91 ;  /* 0x00007610ff5b7816 */ /* 0x000fe2000000005b */
[----:B------:R0:W4:Y:S01]  /*14a0*/  @!P1 LDG.E.U16 R93, [R34.64] ;  /* 0x00000006225d9981 */ /* 0x000122000c1e1500 */
[----:B-1----:R-:W-:Y:S01]  /*14b0*/  PRMT R24, RZ, 0x7610, R24 ;  /* 0x00007610ff187816 */ /* 0x002fe20000000018 */
[----:B------:R-:W-:Y:S01]  /*14c0*/  IMAD.WIDE R36, R65, 0x2, R88 ;  /* 0x0000000241247825 */ /* 0x000fe200078e0258 */
[----:B------:R-:W-:Y:S02]  /*14d0*/  ISETP.GE.AND P1, PT, R41, UR4, PT ;  /* 0x0000000429007c0c */ /* 0x000fe4000bf26270 */
[----:B------:R-:W-:Y:S01]  /*14e0*/  PRMT R47, RZ, 0x7610, R47 ;  /* 0x00007610ff2f7816 */ /* 0x000fe2000000002f */
[----:B------:R-:W-:Y:S01]  /*14f0*/  IMAD.WIDE R22, R67, 0x2, R88 ;  /* 0x0000000243167825 */ /* 0x000fe200078e0258 */
[----:B------:R1:W5:Y:S01]  /*1500*/  @!P2 LDG.E.U16 R24, [R20.64] ;  /* 0x000000061418a981 */ /* 0x000362000c1e1500 */
[----:B------:R-:W-:Y:S02]  /*1510*/  PRMT R26, RZ, 0x7610, R26 ;  /* 0x00007610ff1a7816 */ /* 0x000fe4000000001a */
[----:B------:R-:W-:Y:S01]  /*1520*/  ISETP.GE.AND P2, PT, R42, UR4, PT ;  /* 0x000000042a007c0c */ /* 0x000fe2000bf46270 */
[----:B------:R0:W3:Y:S01]  /*1530*/  @!P5 LDG.E.U16 R91, [R36.64] ;  /* 0x00000006245bd981 */ /* 0x0000e2000c1e1500 */
[----:B------:R-:W-:-:S03]  /*1540*/  IMAD.WIDE R32, R66, 0x2, R88 ;  /* 0x0000000242207825 */ /* 0x000fc600078e0258 */
[----:B------:R0:W3:Y:S01]  /*1550*/  @!P3 LDG.E.U16 R47, [R22.64] ;  /* 0x00000006162fb981 */ /* 0x0000e2000c1e1500 */
[----:B------:R-:W-:Y:S01]  /*1560*/  ISETP.GE.AND P3, PT, R19, UR4, PT ;  /* 0x0000000413007c0c */ /* 0x000fe2000bf66270 */
[----:B-1----:R-:W-:Y:S01]  /*1570*/  IMAD.WIDE R20, R61, 0x2, R88 ;  /* 0x000000023d147825 */ /* 0x002fe200078e0258 */
[----:B0-----:R-:W-:Y:S01]  /*1580*/  PRMT R35, RZ, 0x7610, R35 ;  /* 0x00007610ff237816 */ /* 0x001fe20000000023 */
[----:B------:R0:W4:Y:S01]  /*1590*/  @!P4 LDG.E.U16 R26, [R32.64] ;  /* 0x00000006201ac981 */ /* 0x000122000c1e1500 */
[----:B------:R-:W-:Y:S02]  /*15a0*/  PRMT R36, RZ, 0x7610, R36 ;  /* 0x00007610ff247816 */ /* 0x000fe40000000024 */
[----:B------:R-:W-:Y:S02]  /*15b0*/  ISETP.GE.AND P4, PT, R40, UR4, PT ;  /* 0x0000000428007c0c */ /* 0x000fe4000bf86270 */
[----:B------:R-:W-:Y:S02]  /*15c0*/  PRMT R38, RZ, 0x7610, R38 ;  /* 0x00007610ff267816 */ /* 0x000fe40000000026 */
[----:B------:R1:W4:Y:S01]  /*15d0*/  @!P1 LDG.E.U16 R36, [R20.64] ;  /* 0x0000000614249981 */ /* 0x000322000c1e1500 */
[----:B------:R-:W-:Y:S01]  /*15e0*/  ISETP.GE.AND P1, PT, R43, UR4, PT ;  /* 0x000000042b007c0c */ /* 0x000fe2000bf26270 */
[----:B------:R-:W-:Y:S01]  /*15f0*/  IMAD.WIDE R22, R55, 0x2, R88 ;  /* 0x0000000237167825 */ /* 0x000fe200078e0258 */
[----:B------:R-:W-:-:S02]  /*1600*/  PRMT R39, RZ, 0x7610, R39 ;  /* 0x00007610ff277816 */ /* 0x000fc40000000027 */
[----:B------:R-:W-:Y:S01]  /*1610*/  PRMT R34, RZ, 0x7610, R34 ;  /* 0x00007610ff227816 */ /* 0x000fe20000000022 */
[--C-:B0-----:R-:W-:Y:S01]  /*1620*/  IMAD.WIDE R32, R62, 0x2, R88.reuse ;  /* 0x000000023e207825 */ /* 0x101fe200078e0258 */
[----:B------:R0:W4:Y:S03]  /*1630*/  @!P3 LDG.E.U16 R38, [R22.64] ;  /* 0x000000061626b981 */ /* 0x000126000c1e1500 */
[--C-:B-1----:R-:W-:Y:S01]  /*1640*/  IMAD.WIDE R20, R60, 0x2, R88.reuse ;  /* 0x000000023c147825 */ /* 0x102fe200078e0258 */
[----:B------:R1:W4:Y:S04]  /*1650*/  @!P4 LDG.E.U16 R39, [R32.64] ;  /* 0x000000062027c981 */ /* 0x000328000c1e1500 */
[----:B------:R1:W4:Y:S01]  /*1660*/  @!P2 LDG.E.U16 R35, [R20.64] ;  /* 0x000000061423a981 */ /* 0x000322000c1e1500 */
[----:B------:R-:W-:Y:S01]  /*1670*/  ISETP.GE.AND P2, PT, R44, UR4, PT ;  /* 0x000000042c007c0c */ /* 0x000fe2000bf46270 */
[----:B0-----:R-:W-:Y:S01]  /*1680*/  IMAD.WIDE R22, R59, 0x2, R88 ;  /* 0x000000023b167825 */ /* 0x001fe200078e0258 */
[----:B-1----:R-:W-:-:S04]  /*1690*/  PRMT R33, RZ, 0x7610, R33 ;  /* 0x00007610ff217816 */ /* 0x002fc80000000021 */
[----:B------:R0:W4:Y:S01]  /*16a0*/  @!P1 LDG.E.U16 R34, [R22.64] ;  /* 0x0000000616229981 */ /* 0x000122000c1e1500 */
[----:B------:R-:W-:Y:S02]  /*16b0*/  ISETP.GE.AND P1, PT, R45, UR4, PT ;  /* 0x000000042d007c0c */ /* 0x000fe4000bf26270 */
[----:B------:R-:W-:Y:S01]  /*16c0*/  PRMT R32, RZ, 0x7610, R32 ;  /* 0x00007610ff207816 */ /* 0x000fe20000000020 */
[----:B0-----:R-:W-:-:S05]  /*16d0*/  IMAD.WIDE R22, R58, 0x2, R88 ;  /* 0x000000023a167825 */ /* 0x001fca00078e0258 */
[----:B------:R0:W5:Y:S01]  /*16e0*/  @!P2 LDG.E.U16 R33, [R22.64] ;  /* 0x000000061621a981 */ /* 0x000162000c1e1500 */
[----:B------:R-:W-:Y:S01]  /*16f0*/  ISETP.GE.AND P2, PT, R48, UR4, PT ;  /* 0x0000000430007c0c */ /* 0x000fe2000bf46270 */
[----:B------:R-:W-:Y:S01]  /*1700*/  IMAD.WIDE R20, R57, 0x2, R88 ;  /* 0x0000000239147825 */ /* 0x000fe200078e0258 */
[----:B------:R-:W-:-:S04]  /*1710*/  PRMT R25, RZ, 0x7610, R25 ;  /* 0x00007610ff197816 */ /* 0x000fc80000000019 */
[----:B------:R1:W5:Y:S02]  /*1720*/  @!P1 LDG.E.U16 R32, [R20.64] ;  /* 0x0000000614209981 */ /* 0x000364000c1e1500 */
[----:B-1----:R-:W-:-:S05]  /*1730*/  IMAD.WIDE R20, R56, 0x2, R88 ;  /* 0x0000000238147825 */ /* 0x002fca00078e0258 */
[----:B------:R1:W5:Y:S01]  /*1740*/  @!P2 LDG.E.U16 R25, [R20.64] ;  /* 0x000000061419a981 */ /* 0x000362000c1e1500 */
[----:B------:R-:W-:Y:S01]  /*1750*/  ISETP.GE.AND P1, PT, R49, UR4, PT ;  /* 0x0000000431007c0c */ /* 0x000fe2000bf26270 */
[----:B0-----:R-:W-:Y:S01]  /*1760*/  IMAD.WIDE R22, R54, 0x2, R88 ;  /* 0x0000000236167825 */ /* 0x001fe200078e0258 */
[----:B------:R-:W-:-:S11]  /*1770*/  PRMT R92, RZ, 0x7610, R92 ;  /* 0x00007610ff5c7816 */ /* 0x000fd6000000005c */
[----:B------:R0:W5:Y:S04]  /*1780*/  @!P1 LDG.E.U16 R92, [R22.64] ;  /* 0x00000006165c9981 */ /* 0x000168000c1e1500 */
[----:B------:R-:W-:Y:S01]  /*1790*/  BAR.SYNC.DEFER_BLOCKING 0x0 ;  /* 0x0000000000007b1d */ /* 0x000fe20000010000 */
[----:B------:R-:W-:Y:S02]  /*17a0*/  ISETP.GE.AND P1, PT, R9, UR4, PT ;  /* 0x0000000409007c0c */ /* 0x000fe4000bf26270 */
[----:B------:R-:W-:Y:S01]  /*17b0*/  PRMT R37, RZ, 0x7610, R37 ;  /* 0x00007610ff257816 */ /* 0x000fe20000000025 */
[----:B0-----:R-:W-:-:S10]  /*17c0*/  IMAD.WIDE R22, R53, 0x2, R74 ;  /* 0x0000000235167825 */ /* 0x001fd400078e024a */
[----:B------:R0:W5:Y:S02]  /*17d0*/  @!P1 LDG.E.U16 R37, [R22.64] ;  /* 0x0000000616259981 */ /* 0x000164000c1e1500 */
[----:B0-----:R-:W-:Y:S02]  /*17e0*/  IMAD.WIDE R22, R53, 0x2, R80 ;  /* 0x0000000235167825 */ /* 0x001fe400078e0250 */
[----:B--2---:R0:W-:Y:S02]  /*17f0*/  STS.U16 [R10], R73 ;  /* 0x000000490a007388 */ /* 0x0041e40000000400 */
[----:B0-----:R-:W-:Y:S02]  /*1800*/  PRMT R73, RZ, 0x7610, R73 ;  /* 0x00007610ff497816 */ /* 0x001fe40000000049 */
[----:B---3--:R0:W-:Y:S02]  /*1810*/  STS.U16 [R10+0x200], R47 ;  /* 0x0002002f0a007388 */ /* 0x0081e40000000400 */
[--C-:B0-----:R-:W-:Y:S01]  /*1820*/  IMAD.MOV.U32 R47, RZ, RZ, R27.reuse ;  /* 0x000000ffff2f7224 */ /* 0x101fe200078e001b */
[----:B------:R-:W-:-:S03]  /*1830*/  PRMT R27, RZ, 0x7610, R27 ;  /* 0x00007610ff1b7816 */ /* 0x000fc6000000001b */
[----:B-1----:R-:W-:-:S05]  /*1840*/  IMAD.WIDE R20, R53, 0x2, R46 ;  /* 0x0000000235147825 */ /* 0x002fca00078e022e */
[----:B------:R0:W2:Y:S04]  /*1850*/  @!P1 LDG.E.U16 R27, [R20.64] ;  /* 0x00000006141b9981 */ /* 0x0000a8000c1e1500 */
[----:B------:R1:W-:Y:S01]  /*1860*/  STS.U16 [R10+0x400], R91 ;  /* 0x0004005b0a007388 */ /* 0x0003e20000000400 */
[----:B0-----:R-:W-:Y:S01]  /*1870*/  IMAD.WIDE R20, R53, 0x2, R76 ;  /* 0x0000000235147825 */ /* 0x001fe200078e024c */
[----:B-1----:R-:W-:-:S04]  /*1880*/  PRMT R91, RZ, 0x7610, R91 ;  /* 0x00007610ff5b7816 */ /* 0x002fc8000000005b */
[----:B------:R0:W3:Y:S04]  /*1890*/  @!P1 LDG.E.U16 R73, [R20.64] ;  /* 0x0000000614499981 */ /* 0x0000e8000c1e1500 */
[----:B----4-:R1:W-:Y:S01]  /*18a0*/  STS.U16 [R10+0x800], R39 ;  /* 0x000800270a007388 */ /* 0x0103e20000000400 */
[----:B0-----:R-:W-:-:S03]  /*18b0*/  IMAD.WIDE R20, R53, 0x2, R78 ;  /* 0x0000000235147825 */ /* 0x001fc600078e024e */
[----:B------:R0:W-:Y:S01]  /*18c0*/  STS.U16 [R10+0x600], R93 ;  /* 0x0006005d0a007388 */ /* 0x0001e20000000400 */
[----:B-1----:R-:W-:-:S03]  /*18d0*/  PRMT R39, RZ, 0x7610, R39 ;  /* 0x00007610ff277816 */ /* 0x002fc60000000027 */
[----:B------:R1:W4:Y:S01]  /*18e0*/  @!P1 LDG.E.U16 R91, [R20.64] ;  /* 0x00000006145b9981 */ /* 0x000322000c1e1500 */
[----:B0-----:R-:W-:Y:S01]  /*18f0*/  PRMT R93, RZ, 0x7610, R93 ;  /* 0x00007610ff5d7816 */ /* 0x001fe2000000005d */
[----:B-1----:R-:W-:Y:S02]  /*1900*/  IMAD.WIDE R20, R53, 0x2, R82 ;  /* 0x0000000235147825 */ /* 0x002fe400078e0252 */
[----:B------:R0:W-:Y:S04]  /*1910*/  STS.U16 [R10+0xa00], R35 ;  /* 0x000a00230a007388 */ /* 0x0001e80000000400 */
[----:B-----5:R-:W-:Y:S04]  /*1920*/  STS.U16 [R10+0xc00], R33 ;  /* 0x000c00210a007388 */ /* 0x020fe80000000400 */
[----:B------:R1:W5:Y:S01]  /*1930*/  @!P1 LDG.E.U16 R39, [R20.64] ;  /* 0x0000000614279981 */ /* 0x000362000c1e1500 */
[----:B0-----:R-:W-:-:S03]  /*1940*/  PRMT R35, RZ, 0x7610, R35 ;  /* 0x00007610ff237816 */ /* 0x001fc60000000023 */
[----:B------:R-:W-:Y:S04]  /*1950*/  STS.U16 [R10+0xe00], R25 ;  /* 0x000e00190a007388 */ /* 0x000fe80000000400 */
[----:B------:R0:W-:Y:S01]  /*1960*/  STS.U16 [R69+0x100], R90 ;  /* 0x0001005a45007388 */ /* 0x0001e20000000400 */
[----:B-1----:R-:W-:-:S03]  /*1970*/  IMAD.WIDE R20, R53, 0x2, R84 ;  /* 0x0000000235147825 */ /* 0x002fc600078e0254 */
[----:B------:R1:W3:Y:S04]  /*1980*/  @!P1 LDG.E.U16 R93, [R22.64] ;  /* 0x00000006165d9981 */ /* 0x0002e8000c1e1500 */
[----:B------:R-:W4:Y:S01]  /*1990*/  @!P1 LDG.E.U16 R35, [R20.64] ;  /* 0x0000000614239981 */ /* 0x000f22000c1e1500 */
[----:B0-----:R-:W-:Y:S01]  /*19a0*/  PRMT R90, RZ, 0x7610, R90 ;  /* 0x00007610ff5a7816 */ /* 0x001fe2000000005a */
[----:B-1----:R-:W-:-:S05]  /*19b0*/  IMAD.WIDE R22, R53, 0x2, R86 ;  /* 0x0000000235167825 */ /* 0x002fca00078e0256 */
[----:B------:R-:W4:Y:S04]  /*19c0*/  @!P1 LDG.E.U16 R90, [R22.64] ;  /* 0x00000006165a9981 */ /* 0x000f28000c1e1500 */
[----:B------:R-:W-:Y:S04]  /*19d0*/  STS.U16 [R69+0x300], R26 ;  /* 0x0003001a45007388 */ /* 0x000fe80000000400 */
[----:B------:R-:W-:Y:S04]  /*19e0*/  STS.U16 [R69+0x500], R24 ;  /* 0x0005001845007388 */ /* 0x000fe80000000400 */
[----:B------:R-:W-:Y:S04]  /*19f0*/  STS.U16 [R69+0x700], R38 ;  /* 0x0007002645007388 */ /* 0x000fe80000000400 */
[----:B------:R-:W-:Y:S04]  /*1a00*/  STS.U16 [R69+0x900], R36 ;  /* 0x0009002445007388 */ /* 0x000fe80000000400 */
[----:B------:R-:W-:Y:S04]  /*1a10*/  STS.U16 [R69+0xb00], R34 ;  /* 0x000b002245007388 */ /* 0x000fe80000000400 */
[----:B------:R-:W-:Y:S04]  /*1a20*/  STS.U16 [R69+0xd00], R32 ;  /* 0x000d002045007388 */ /* 0x000fe80000000400 */
[----:B------:R-:W-:Y:S01]  /*1a30*/  STS.U16 [R69+0xf00], R92 ;  /* 0x000f005c45007388 */ /* 0x000fe20000000400 */
[----:B------:R-:W-:-:S04]  /*1a40*/  IADD3 R0, R0, -0x1, RZ ;  /* 0xffffffff00007810 */ /* 0x000fc80007ffe0ff */
[----:B------:R-:W-:Y:S01]  /*1a50*/  ISETP.NE.U32.AND P1, PT, R0, RZ, PT ;  /* 0x000000ff0000720c */ /* 0x000fe20003f25070 */
[----:B------:R-:W-:Y:S01]  /*1a60*/  IMAD.WIDE R46, R51, 0x2, R46 ;  /* 0x00000002332e7825 */ /* 0x000fe200078e022e */
[----:B------:R-:W-:-:S03]  /*1a70*/  UIADD3 UR4, UR4, -0x40, URZ ;  /* 0xffffffc004047890 */ /* 0x000fc6000fffe03f */
[----:B------:R-:W-:-:S04]  /*1a80*/  IMAD.WIDE R86, R51, 0x2, R86 ;  /* 0x0000000233567825 */ /* 0x000fc800078e0256 */
[----:B------:R-:W-:-:S04]  /*1a90*/  IMAD.WIDE R84, R51, 0x2, R84 ;  /* 0x0000000233547825 */ /* 0x000fc800078e0254 */
[----:B------:R-:W-:-:S04]  /*1aa0*/  IMAD.WIDE R82, R51, 0x2, R82 ;  /* 0x0000000233527825 */ /* 0x000fc800078e0252 */
[----:B------:R-:W-:-:S04]  /*1ab0*/  IMAD.WIDE R80, R51, 0x2, R80 ;  /* 0x0000000233507825 */ /* 0x000fc800078e0250 */
[----:B------:R-:W-:-:S04]  /*1ac0*/  IMAD.WIDE R78, R51, 0x2, R78 ;  /* 0x00000002334e7825 */ /* 0x000fc800078e024e */
[----:B------:R-:W-:-:S04]  /*1ad0*/  IMAD.WIDE R76, R51, 0x2, R76 ;  /* 0x00000002334c7825 */ /* 0x000fc800078e024c */
[----:B------:R-:W-:-:S04]  /*1ae0*/  IMAD.WIDE R74, R51, 0x2, R74 ;  /* 0x00000002334a7825 */ /* 0x000fc800078e024a */
[----:B------:R-:W-:Y:S01]  /*1af0*/  IMAD.WIDE R88, R52, 0x2, R88 ;  /* 0x0000000234587825 */ /* 0x000fe200078e0258 */
[----:B--2---:R-:W-:Y:S04]  /*1b00*/  STS.U16 [R10+0x1000], R27 ;  /* 0x0010001b0a007388 */ /* 0x004fe80000000400 */
[----:B---3--:R-:W-:Y:S04]  /*1b10*/  STS.U16 [R10+0x1400], R93 ;  /* 0x0014005d0a007388 */ /* 0x008fe80000000400 */
[----:B------:R-:W-:Y:S04]  /*1b20*/  STS.U16 [R69+0x1100], R37 ;  /* 0x0011002545007388 */ /* 0x000fe80000000400 */
[----:B-----5:R-:W-:Y:S04]  /*1b30*/  STS.U16 [R69+0x1500], R39 ;  /* 0x0015002745007388 */ /* 0x020fe80000000400 */
[----:B------:R-:W-:Y:S04]  /*1b40*/  STS.U16 [R70+0x1200], R73 ;  /* 0x0012004946007388 */ /* 0x000fe80000000400 */
[----:B----4-:R-:W-:Y:S04]  /*1b50*/  STS.U16 [R70+0x1600], R35 ;  /* 0x0016002346007388 */ /* 0x010fe80000000400 */
[----:B------:R-:W-:Y:S04]  /*1b60*/  STS.U16 [R71+0x1300], R91 ;  /* 0x0013005b47007388 */ /* 0x000fe80000000400 */
[----:B------:R-:W-:Y:S04]  /*1b70*/  STS.U16 [R71+0x1700], R90 ;  /* 0x0017005a47007388 */ /* 0x000fe80000000400 */
[----:B------:R-:W-:Y:S06]  /*1b80*/  BAR.SYNC.DEFER_BLOCKING 0x0 ;  /* 0x0000000000007b1d */ /* 0x000fec0000010000 */
[----:B------:R-:W-:Y:S04]  /*1b90*/  LDSM.16.MT88.4 R32, [R12] ;  /* 0x000000000c20783b */ /* 0x000fe80000004200 */
[----:B------:R-:W0:Y:S04]  /*1ba0*/  LDSM.16.M88.4 R20, [R11+0x1000] ;  /* 0x001000000b14783b */ /* 0x000e280000000200 */
[----:B------:R-:W1:Y:S04]  /*1bb0*/  LDSM.16.MT88.4 R24, [R12+0x400] ;  /* 0x000400000c18783b */ /* 0x000e680000004200 */
[----:B------:R-:W-:Y:S01]  /*1bc0*/  LDSM.16.M88.4 R36, [R72+0x1000] ;  /* 0x001000004824783b */ /* 0x000fe20000000200 */
[----:B0-----:R-:W-:Y:S03]  /*1bd0*/  HMMA.16816.F32.BF16 R28, R32, R20, R28 ;  /* 0x00000014201c723c */ /* 0x001fe6000004181c */
[----:B------:R-:W0:Y:S11]  /*1be0*/  LDSM.16.MT88.4 R32, [R12+0x800] ;  /* 0x000800000c20783b */ /* 0x000e360000004200 */
[----:B------:R-:W-:Y:S10]  /*1bf0*/  @!UPT UIADD3 URZ, URZ, URZ, URZ ;  /* 0x0000003f3f3ff290 */ /* 0x000ff4000fffe03f */
[----:B-1----:R-:W-:Y:S01]  /*1c00*/  HMMA.16816.F32.BF16 R24, R24, R22, R28 ;  /* 0x000000161818723c */ /* 0x002fe2000004181c */
[----:B------:R-:W1:Y:S11]  /*1c10*/  LDSM.16.MT88.4 R28, [R12+0xc00] ;  /* 0x000c00000c1c783b */ /* 0x000e760000004200 */
[----:B------:R-:W-:Y:S11]  /*1c20*/  @!UPT UIADD3 URZ, URZ, URZ, URZ ;  /* 0x0000003f3f3ff290 */ /* 0x000ff6000fffe03f */
[----:B------:R-:W-:Y:S01]  /*1c30*/  @!UPT UIADD3 URZ, URZ, URZ, URZ ;  /* 0x0000003f3f3ff290 */ /* 0x000fe2000fffe03f */
[----:B0-----:R-:W-:Y:S11]  /*1c40*/  HMMA.16816.F32.BF16 R24, R32, R36, R24 ;  /* 0x000000242018723c */ /* 0x001ff60000041818 */
[----:B------:R-:W-:Y:S11]  /*1c50*/  @!UPT UIADD3 URZ, URZ, URZ, URZ ;  /* 0x0000003f3f3ff290 */ /* 0x000ff6000fffe03f */
[----:B------:R-:W-:Y:S02]  /*1c60*/  @!UPT UIADD3 URZ, URZ, URZ, URZ ;  /* 0x0000003f3f3ff290 */ /* 0x000fe4000fffe03f */
[----:B-1----:R-:W-:Y:S07]  /*1c70*/  HMMA.16816.F32.BF16 R28, R28, R38, R24 ;  /* 0x000000261c1c723c */ /* 0x002fee0000041818 */
[----:B------:R-:W-:Y:S01]  /*1c80*/  IMAD.MOV.U32 R27, RZ, RZ, R47 ;  /* 0x000000ffff1b7224 */ /* 0x000fe200078e002f */
[----:B------:R-:W-:Y:S05]  /*1c90*/  @P1 BRA `(.L_x_1) ;  /* 0xfffff6f000001947 */ /* 0x000fea000383ffff */
[----:B------:R-:W-:-:S11]  /*1ca0*/  NOP ;  /* 0x0000000000007918 */ /* 0x000fd60000000000 */
[----:B------:R-:W-:Y:S02]  /*1cb0*/  F2FP.BF16.PACK_AB R28, R29, R28 ;  /* 0x0000001c1d1c723e */ /* 0x000fe400000010ff */
[----:B------:R-:W-:-:S07]  /*1cc0*/  F2FP.BF16.PACK_AB R30, R31, R30 ;  /* 0x0000001e1f1e723e */ /* 0x000fce00000010ff */
.L_x_0:
[----:B------:R-:W-:Y:S01]  /*1cd0*/  BAR.SYNC.DEFER_BLOCKING 0x0 ;  /* 0x0000000000007b1d */ /* 0x000fe20000010000 */
[----:B------:R-:W-:-:S02]  /*1ce0*/  LOP3.LUT R9, R5, 0x60, RZ, 0xc0, !PT ;  /* 0x0000006005097812 */ /* 0x000fc400078ec0ff */
[----:B------:R-:W-:Y:S02]  /*1cf0*/  SEL R0, RZ, 0x240, !P0 ;  /* 0x00000240ff007807 */ /* 0x000fe40004000000 */
[----:B------:R-:W-:Y:S02]  /*1d00*/  LOP3.LUT R9, R9, 0x1c, R2, 0xf8, !PT ;  /* 0x0000001c09097812 */ /* 0x000fe400078ef802 */
[----:B------:R-:W-:Y:S02]  /*1d10*/  LOP3.LUT R2, R2, 0x20, RZ, 0xc0, !PT ;  /* 0x0000002002027812 */ /* 0x000fe400078ec0ff */
[----:B------:R-:W-:Y:S02]  /*1d20*/  LOP3.LUT R9, R9, R0, RZ, 0x3c, !PT ;  /* 0x0000000009097212 */ /* 0x000fe400078e3cff */
[----:B------:R-:W-:Y:S02]  /*1d30*/  LOP3.LUT R10, R5, 0x300, RZ, 0xc0, !PT ;  /* 0x00000300050a7812 */ /* 0x000fe400078ec0ff */
[----:B------:R-:W-:Y:S01]  /*1d40*/  LOP3.LUT R0, R7, 0x8, R4, 0xfe, !PT ;  /* 0x0000000807007812 */ /* 0x000fe200078efe04 */
[----:B------:R-:W-:Y:S01]  /*1d50*/  IMAD R9, R2, 0x4, R9 ;  /* 0x0000000402097824 */ /* 0x000fe200078e0209 */
[C---:B------:R-:W-:Y:S01]  /*1d60*/  ISETP.GE.AND P0, PT, R8.reuse, c[0x0][0x178], PT ;  /* 0x00005e0008007a0c */ /* 0x040fe20003f06270 */
[----:B------:R-:W-:Y:S01]  /*1d70*/  IMAD R10, R3, 0x4, R10 ;  /* 0x00000004030a7824 */ /* 0x000fe200078e020a */
[----:B------:R-:W-:Y:S01]  /*1d80*/  SHF.R.U32.HI R3, RZ, 0x4, R2 ;  /* 0x00000004ff037819 */ /* 0x000fe20000011602 */
[----:B------:R-:W-:Y:S01]  /*1d90*/  IMAD R8, R8, c[0x0][0x194], RZ ;  /* 0x0000650008087a24 */ /* 0x000fe200078e02ff */
[----:B------:R-:W-:-:S02]  /*1da0*/  LOP3.LUT R5, R9, 0x20, RZ, 0x3c, !PT ;  /* 0x0000002009057812 */ /* 0x000fc400078e3cff */
[----:B------:R-:W-:Y:S02]  /*1db0*/  LOP3.LUT R10, R3, R10, R6, 0xf6, !PT ;  /* 0x0000000a030a7212 */ /* 0x000fe400078ef606 */
[C---:B------:R-:W-:Y:S01]  /*1dc0*/  LOP3.LUT R3, R7.reuse, R4, RZ, 0xfc, !PT ;  /* 0x0000000407037212 */ /* 0x040fe200078efcff */
[----:B------:R0:W-:Y:S01]  /*1dd0*/  STS [R9], R28 ;  /* 0x0000001c09007388 */ /* 0x0001e20000000800 */
[----:B------:R-:W-:Y:S02]  /*1de0*/  LOP3.LUT R11, R10, 0x40, RZ, 0x3c, !PT ;  /* 0x000000400a0b7812 */ /* 0x000fe400078e3cff */
[--C-:B------:R-:W-:Y:S01]  /*1df0*/  LOP3.LUT R2, R7, 0x4, R4.reuse, 0xfe, !PT ;  /* 0x0000000407027812 */ /* 0x100fe200078efe04 */
[----:B------:R1:W-:Y:S04]  /*1e00*/  STS [R5+0x100], R30 ;  /* 0x0001001e05007388 */ /* 0x0003e80000000800 */
[----:B------:R-:W-:Y:S01]  /*1e10*/  BAR.SYNC.DEFER_BLOCKING 0x0 ;  /* 0x0000000000007b1d */ /* 0x000fe20000010000 */
[C---:B------:R-:W-:Y:S01]  /*1e20*/  ISETP.LT.AND P3, PT, R3.reuse, c[0x0][0x17c], !P0 ;  /* 0x00005f0003007a0c */ /* 0x040fe20004761270 */
[C---:B0-----:R-:W-:Y:S01]  /*1e30*/  IMAD R9, R0.reuse, c[0x0][0x198], RZ ;  /* 0x0000660000097a24 */ /* 0x041fe200078e02ff */
[----:B------:R-:W-:Y:S01]  /*1e40*/  ISETP.LT.AND P1, PT, R0, c[0x0][0x17c], !P0 ;  /* 0x00005f0000007a0c */ /* 0x000fe20004721270 */
[----:B------:R-:W-:Y:S01]  /*1e50*/  IMAD R3, R3, c[0x0][0x198], RZ ;  /* 0x0000660003037a24 */ /* 0x000fe200078e02ff */
[----:B------:R-:W-:Y:S01]  /*1e60*/  LOP3.LUT R0, R7, 0xc, R4, 0xfe, !PT ;  /* 0x0000000c07007812 */ /* 0x000fe200078efe04 */
[----:B-1----:R-:W-:Y:S01]  /*1e70*/  IMAD R5, R2, c[0x0][0x198], RZ ;  /* 0x0000660002057a24 */ /* 0x002fe200078e02ff */
[----:B------:R-:W-:-:S02]  /*1e80*/  LEA R12, P4, R8, c[0x0][0x170], 0x1 ;  /* 0x00005c00080c7a11 */ /* 0x000fc400078808ff */
[----:B------:R-:W-:Y:S02]  /*1e90*/  ISETP.LT.AND P2, PT, R2, c[0x0][0x17c], !P0 ;  /* 0x00005f0002007a0c */ /* 0x000fe40004741270 */
[----:B------:R-:W-:Y:S02]  /*1ea0*/  ISETP.LT.AND P0, PT, R0, c[0x0][0x17c], !P0 ;  /* 0x00005f0000007a0c */ /* 0x000fe40004701270 */
[----:B------:R-:W-:Y:S02]  /*1eb0*/  LEA.HI.X.SX32 R8, R8, c[0x0][0x174], 0x1, P4 ;  /* 0x00005d0008087a11 */ /* 0x000fe400020f0eff */
[-C--:B------:R-:W-:Y:S02]  /*1ec0*/  LEA R2, P5, R3, R12.reuse, 0x1 ;  /* 0x0000000c03027211 */ /* 0x080fe400078a08ff */
[-C--:B------:R-:W-:Y:S02]  /*1ed0*/  LEA R4, P6, R5, R12.reuse, 0x1 ;  /* 0x0000000c05047211 */ /* 0x080fe400078c08ff */
[----:B------:R-:W-:-:S02]  /*1ee0*/  LEA R6, P4, R9, R12, 0x1 ;  /* 0x0000000c09067211 */ /* 0x000fc400078808ff */
[-C--:B------:R-:W-:Y:S02]  /*1ef0*/  LEA.HI.X.SX32 R3, R3, R8.reuse, 0x1, P5 ;  /* 0x0000000803037211 */ /* 0x080fe400028f0eff */
[-C--:B------:R-:W-:Y:S01]  /*1f00*/  LEA.HI.X.SX32 R5, R5, R8.reuse, 0x1, P6 ;  /* 0x0000000805057211 */ /* 0x080fe200030f0eff */
[----:B------:R-:W0:Y:S01]  /*1f10*/  LDS.U16 R13, [R10] ;  /* 0x000000000a0d7984 */ /* 0x000e220000000400 */
[----:B------:R-:W-:-:S03]  /*1f20*/  LEA.HI.X.SX32 R7, R9, R8, 0x1, P4 ;  /* 0x0000000809077211 */ /* 0x000fc600020f0eff */
[----:B------:R-:W1:Y:S04]  /*1f30*/  LDS.U16 R17, [R11] ;  /* 0x000000000b117984 */ /* 0x000e680000000400 */
[----:B------:R-:W2:Y:S04]  /*1f40*/  LDS.U16 R15, [R10+0x80] ;  /* 0x000080000a0f7984 */ /* 0x000ea80000000400 */
[----:B0-----:R0:W-:Y:S04]  /*1f50*/  @P3 STG.E.U16 [R2.64], R13 ;  /* 0x0000000d02003986 */ /* 0x0011e8000c101506 */
[----:B-1----:R0:W-:Y:S04]  /*1f60*/  @P2 STG.E.U16 [R4.64], R17 ;  /* 0x0000001104002986 */ /* 0x0021e8000c101506 */
[----:B--2---:R0:W-:Y:S01]  /*1f70*/  @P1 STG.E.U16 [R6.64], R15 ;  /* 0x0000000f06001986 */ /* 0x0041e2000c101506 */
[----:B------:R-:W-:Y:S05]  /*1f80*/  @!P0 EXIT ;  /* 0x000000000000894d */ /* 0x000fea0003800000 */
[----:B------:R-:W1:Y:S01]  /*1f90*/  LDS.U16 R11, [R11+0x80] ;  /* 0x000080000b0b7984 */ /* 0x000e620000000400 */
[----:B------:R-:W-:-:S05]  /*1fa0*/  IMAD R0, R0, c[0x0][0x198], RZ ;  /* 0x0000660000007a24 */ /* 0x000fca00078e02ff */
[----:B0-----:R-:W-:-:S04]  /*1fb0*/  LEA R2, P0, R0, R12, 0x1 ;  /* 0x0000000c00027211 */ /* 0x001fc800078008ff */
[----:B------:R-:W-:-:S05]  /*1fc0*/  LEA.HI.X.SX32 R3, R0, R8, 0x1, P0 ;  /* 0x0000000800037211 */ /* 0x000fca00000f0eff */
[----:B-1----:R-:W-:Y:S01]  /*1fd0*/  STG.E.U16 [R2.64], R11 ;  /* 0x0000000b02007986 */ /* 0x002fe2000c101506 */
[----:B------:R-:W-:Y:S05]  /*1fe0*/  EXIT ;  /* 0x000000000000794d */ /* 0x000fea0003800000 */
.L_x_2:
[----:B------:R-:W-:-:S00]  /*1ff0*/  BRA `(.L_x_2) ;  /* 0xfffffff000007947 */ /* 0x000fc0000383ffff */
[----:B------:R-:W-:-:S00]  /*2000*/  NOP ;  /* 0x0000000000007918 */ /* 0x000fc00000000000 */
[----:B------:R-:W-:-:S00]  /*2010*/  NOP ;  /* 0x0000000000007918 */ /* 0x000fc00000000000 */
[----:B------:R-:W-:-:S00]  /*2020*/  NOP ;  /* 0x0000000000007918 */ /* 0x000fc00000000000 */
[----:B------:R-:W-:-:S00]  /*2030*/  NOP ;  /* 0x0000000000007918 */ /* 0x000fc00000000000 */
[----:B------:R-:W-:-:S00]  /*2040*/  NOP ;  /* 0x0000000000007918 */ /* 0x000fc00000000000 */
[----:B------:R-:W-:-:S00]  /*2050*/  NOP ;  /* 0x0000000000007918 */ /* 0x000fc00000000000 */
[----:B------:R-:W-:-:S00]  /*2060*/  NOP ;  /* 0x0000000000007918 */ /* 0x000fc00000000000 */
[----:B------:R-:W-:-:S00]  /*2070*/  NOP ;  /* 0x0000000000007918 */ /* 0x000fc00000000000 */
.L_x_3:


//--------------------- .nv.shared.matmul_kernel  --------------------------
	.section	.nv.shared.matmul_kernel,"aw",@nobits
	.sectionflags	@""
	.align	16
